def matmul_kernel(
    a_ptr,
    b_ptr,
    c_ptr,
    M,
    N,
    K,
    stride_am,
    stride_ak,
    stride_bk,
    stride_bn,
    stride_cm,
    stride_cn,
    BLOCK_M: tl.constexpr,
    BLOCK_N: tl.constexpr,
    BLOCK_K: tl.constexpr,
    GROUP_M: tl.constexpr,
):
    pid = tl.program_id(axis=0)
    num_pid_m = tl.cdiv(M, BLOCK_M)
    num_pid_n = tl.cdiv(N, BLOCK_N)
    num_pid_in_group = GROUP_M * num_pid_n
    group_id = pid // num_pid_in_group
    first_pid_m = group_id * GROUP_M
    group_size_m = min(num_pid_m - first_pid_m, GROUP_M)
    pid_m = first_pid_m + ((pid % num_pid_in_group) % group_size_m)
    pid_n = (pid % num_pid_in_group) // group_size_m

    offs_am = (pid_m * BLOCK_M + tl.arange(0, BLOCK_M)) % M
    offs_bn = (pid_n * BLOCK_N + tl.arange(0, BLOCK_N)) % N
    offs_k = tl.arange(0, BLOCK_K)
    a_ptrs = a_ptr + offs_am[:, None] * stride_am + offs_k[None, :] * stride_ak
    b_ptrs = b_ptr + offs_k[:, None] * stride_bk + offs_bn[None, :] * stride_bn

    acc = tl.zeros((BLOCK_M, BLOCK_N), dtype=tl.float32)
    for kk in range(0, tl.cdiv(K, BLOCK_K)):
        a = tl.load(a_ptrs, mask=offs_k[None, :] < K - kk * BLOCK_K, other=0.0)
        b = tl.load(b_ptrs, mask=offs_k[:, None] < K - kk * BLOCK_K, other=0.0)
        acc = tl.dot(a, b, acc)
        a_ptrs += BLOCK_K * stride_ak
        b_ptrs += BLOCK_K * stride_bk

    c = acc.to(c_ptr.dtype.element_ty)
    offs_cm = pid_m * BLOCK_M + tl.arange(0, BLOCK_M)
    offs_cn = pid_n * BLOCK_N + tl.arange(0, BLOCK_N)
    c_ptrs = c_ptr + offs_cm[:, None] * stride_cm + offs_cn[None, :] * stride_cn
    mask = (offs_cm[:, None] < M) & (offs_cn[None, :] < N)
    tl.store(c_ptrs, c, mask=mask)

# config = {"BLOCK_K": 32, "BLOCK_M": 128, "BLOCK_N": 64, "GROUP_M": 8, "arch": "sm_100", "dtype": "fp32", "num_ctas": 1, "num_stages": 5, "num_warps": 4}
# arch = sm_100


// ===== COMPILED SASS (sm_100a) =====

	.target	sm_100a

	.elftype	@"ET_EXEC"


//--------------------- .note.nv.tkinfo           --------------------------
	.section	.note.nv.tkinfo,"",@"SHT_NOTE"
	.sectionflags	@"SHF_NOTE_NV_TKINFO"
	.tkinfo
        /*0018*/ 	.word	0x00000081
        /*0030*/ 	.string	""
        /*0030*/ 	.string	"ptxas-blackwell"
        /*0030*/ 	.string	"Cuda compilation tools, release 12.9, V12.9.86"
        /*0030*/ 	.string	"Build cuda_12.9.r12.9/compiler.36037853_0"
        /*0030*/ 	.string	"-v  -suppress-debug-info  -lineinfo  -arch sm_100a "



//--------------------- .note.nv.cuver            --------------------------
	.section	.note.nv.cuver,"",@"SHT_NOTE"
	.sectionflags	@"SHF_NOTE_NV_CUVER"
        /*0018*/ 	.short	0x0001
        /*001a*/ 	.short	0x0064
        /*001c*/ 	.short	0x0001
        /*001e*/ 	.short	0x0000
        /*0020*/ 	.short	0x0001
        /*0022*/ 	.short	0x0000


//--------------------- .nv.info                  --------------------------
	.section	.nv.info,"",@"SHT_CUDA_INFO"
	.align	4


	//----- nvinfo : EIATTR_REGCOUNT
	.align		4
        /*0000*/ 	.byte	0x04, 0x2f
        /*0002*/ 	.short	(.L_4 - .L_3)
	.align		4
.L_3:
        /*0004*/ 	.word	index@(matmul_kernel)
        /*0008*/ 	.word	0x000000b6


	//----- nvinfo : EIATTR_FRAME_SIZE
	.align		4
.L_4:
        /*000c*/ 	.byte	0x04, 0x11
        /*000e*/ 	.short	(.L_6 - .L_5)
	.align		4
.L_5:
        /*0010*/ 	.word	index@($__internal_2_$__cuda_sm10x_tcgen05_guardrail_trap_unallocated_columns_being_dealloced)
        /*0014*/ 	.word	0x00000000


	//----- nvinfo : EIATTR_FRAME_SIZE
	.align		4
.L_6:
        /*0018*/ 	.byte	0x04, 0x11
        /*001a*/ 	.short	(.L_8 - .L_7)
	.align		4
.L_7:
        /*001c*/ 	.word	index@($__internal_1_$__cuda_sm10x_tcgen05_guardrail_trap_phase_invalid_during_alloc)
        /*0020*/ 	.word	0x00000000


	//----- nvinfo : EIATTR_FRAME_SIZE
	.align		4
.L_8:
        /*0024*/ 	.byte	0x04, 0x11
        /*0026*/ 	.short	(.L_10 - .L_9)
	.align		4
.L_9:
        /*0028*/ 	.word	index@($__internal_0_$__cuda_sm10x_tcgen05_guardrail_trap_col_being_dealloced_not_returned_by_alloc)
        /*002c*/ 	.word	0x00000000


	//----- nvinfo : EIATTR_FRAME_SIZE
	.align		4
.L_10:
        /*0030*/ 	.byte	0x04, 0x11
        /*0032*/ 	.short	(.L_12 - .L_11)
	.align		4
.L_11:
        /*0034*/ 	.word	index@(matmul_kernel)
        /*0038*/ 	.word	0x00000000


	//----- nvinfo : EIATTR_MIN_STACK_SIZE
	.align		4
.L_12:
        /*003c*/ 	.byte	0x04, 0x12
        /*003e*/ 	.short	(.L_14 - .L_13)
	.align		4
.L_13:
        /*0040*/ 	.word	index@(matmul_kernel)
        /*0044*/ 	.word	0x00000000
.L_14:


//--------------------- .nv.info.matmul_kernel    --------------------------
	.section	.nv.info.matmul_kernel,"",@"SHT_CUDA_INFO"
	.sectionflags	@""
	.align	4


	//----- nvinfo : EIATTR_CUDA_API_VERSION
	.align		4
        /*0000*/ 	.byte	0x04, 0x37
        /*0002*/ 	.short	(.L_16 - .L_15)
.L_15:
        /*0004*/ 	.word	0x00000081


	//----- nvinfo : EIATTR_KPARAM_INFO
	.align		4
.L_16:
        /*0008*/ 	.byte	0x04, 0x17
        /*000a*/ 	.short	(.L_18 - .L_17)
.L_17:
        /*000c*/ 	.word	0x00000000
        /*0010*/ 	.short	0x000d
        /*0012*/ 	.short	0x0048
        /*0014*/ 	.byte	0x00, 0xf4, 0x21, 0x00


	//----- nvinfo : EIATTR_KPARAM_INFO
	.align		4
.L_18:
        /*0018*/ 	.byte	0x04, 0x17
        /*001a*/ 	.short	(.L_20 - .L_19)
.L_19:
        /*001c*/ 	.word	0x00000000
        /*0020*/ 	.short	0x000c
        /*0022*/ 	.short	0x0040
        /*0024*/ 	.byte	0x00, 0xf4, 0x21, 0x00


	//----- nvinfo : EIATTR_KPARAM_INFO
	.align		4
.L_20:
        /*0028*/ 	.byte	0x04, 0x17
        /*002a*/ 	.short	(.L_22 - .L_21)
.L_21:
        /*002c*/ 	.word	0x00000000
        /*0030*/ 	.short	0x000b
        /*0032*/ 	.short	0x0038
        /*0034*/ 	.byte	0x00, 0xf0, 0x11, 0x00


	//----- nvinfo : EIATTR_KPARAM_INFO
	.align		4
.L_22:
        /*0038*/ 	.byte	0x04, 0x17
        /*003a*/ 	.short	(.L_24 - .L_23)
.L_23:
        /*003c*/ 	.word	0x00000000
        /*0040*/ 	.short	0x000a
        /*0042*/ 	.short	0x0034
        /*0044*/ 	.byte	0x00, 0xf0, 0x11, 0x00


	//----- nvinfo : EIATTR_KPARAM_INFO
	.align		4
.L_24:
        /*0048*/ 	.byte	0x04, 0x17
        /*004a*/ 	.short	(.L_26 - .L_25)
.L_25:
        /*004c*/ 	.word	0x00000000
        /*0050*/ 	.short	0x0009
        /*0052*/ 	.short	0x0030
        /*0054*/ 	.byte	0x00, 0xf0, 0x11, 0x00


	//----- nvinfo : EIATTR_KPARAM_INFO
	.align		4
.L_26:
        /*0058*/ 	.byte	0x04, 0x17
        /*005a*/ 	.short	(.L_28 - .L_27)
.L_27:
        /*005c*/ 	.word	0x00000000
        /*0060*/ 	.short	0x0008
        /*0062*/ 	.short	0x002c
        /*0064*/ 	.byte	0x00, 0xf0, 0x11, 0x00


	//----- nvinfo : EIATTR_KPARAM_INFO
	.align		4
.L_28:
        /*0068*/ 	.byte	0x04, 0x17
        /*006a*/ 	.short	(.L_30 - .L_29)
.L_29:
        /*006c*/ 	.word	0x00000000
        /*0070*/ 	.short	0x0007
        /*0072*/ 	.short	0x0028
        /*0074*/ 	.byte	0x00, 0xf0, 0x11, 0x00


	//----- nvinfo : EIATTR_KPARAM_INFO
	.align		4
.L_30:
        /*0078*/ 	.byte	0x04, 0x17
        /*007a*/ 	.short	(.L_32 - .L_31)
.L_31:
        /*007c*/ 	.word	0x00000000
        /*0080*/ 	.short	0x0006
        /*0082*/ 	.short	0x0024
        /*0084*/ 	.byte	0x00, 0xf0, 0x11, 0x00


	//----- nvinfo : EIATTR_KPARAM_INFO
	.align		4
.L_32:
        /*0088*/ 	.byte	0x04, 0x17
        /*008a*/ 	.short	(.L_34 - .L_33)
.L_33:
        /*008c*/ 	.word	0x00000000
        /*0090*/ 	.short	0x0005
        /*0092*/ 	.short	0x0020
        /*0094*/ 	.byte	0x00, 0xf0, 0x11, 0x00


	//----- nvinfo : EIATTR_KPARAM_INFO
	.align		4
.L_34:
        /*0098*/ 	.byte	0x04, 0x17
        /*009a*/ 	.short	(.L_36 - .L_35)
.L_35:
        /*009c*/ 	.word	0x00000000
        /*00a0*/ 	.short	0x0004
        /*00a2*/ 	.short	0x001c
        /*00a4*/ 	.byte	0x00, 0xf0, 0x11, 0x00


	//----- nvinfo : EIATTR_KPARAM_INFO
	.align		4
.L_36:
        /*00a8*/ 	.byte	0x04, 0x17
        /*00aa*/ 	.short	(.L_38 - .L_37)
.L_37:
        /*00ac*/ 	.word	0x00000000
        /*00b0*/ 	.short	0x0003
        /*00b2*/ 	.short	0x0018
        /*00b4*/ 	.byte	0x00, 0xf0, 0x11, 0x00


	//----- nvinfo : EIATTR_KPARAM_INFO
	.align		4
.L_38:
        /*00b8*/ 	.byte	0x04, 0x17
        /*00ba*/ 	.short	(.L_40 - .L_39)
.L_39:
        /*00bc*/ 	.word	0x00000000
        /*00c0*/ 	.short	0x0002
        /*00c2*/ 	.short	0x0010
        /*00c4*/ 	.byte	0x00, 0xf4, 0x21, 0x00


	//----- nvinfo : EIATTR_KPARAM_INFO
	.align		4
.L_40:
        /*00c8*/ 	.byte	0x04, 0x17
        /*00ca*/ 	.short	(.L_42 - .L_41)
.L_41:
        /*00cc*/ 	.word	0x00000000
        /*00d0*/ 	.short	0x0001
        /*00d2*/ 	.short	0x0008
        /*00d4*/ 	.byte	0x00, 0xf4, 0x21, 0x00


	//----- nvinfo : EIATTR_KPARAM_INFO
	.align		4
.L_42:
        /*00d8*/ 	.byte	0x04, 0x17
        /*00da*/ 	.short	(.L_44 - .L_43)
.L_43:
        /*00dc*/ 	.word	0x00000000
        /*00e0*/ 	.short	0x0000
        /*00e2*/ 	.short	0x0000
        /*00e4*/ 	.byte	0x00, 0xf4, 0x21, 0x00


	//----- nvinfo : EIATTR_AT_ENTRY_FRAGMENTS
	.align		4
.L_44:
        /*00e8*/ 	.byte	0x04, 0x4f
        /*00ea*/ 	.short	(.L_46 - .L_45)


	//   ....[0]....
.L_45:
        /*00ec*/ 	.word	0x00000004


	//----- nvinfo : EIATTR_RESERVED_SMEM_USED
	.align		4
.L_46:
        /*00f0*/ 	.byte	0x01, 0x41
	.zero		2


	//----- nvinfo : EIATTR_SPARSE_MMA_MASK
	.align		4
        /*00f4*/ 	.byte	0x03, 0x50
        /*00f6*/ 	.short	0x0000


	//----- nvinfo : EIATTR_TCGEN05_1CTA_USED
	.align		4
        /*00f8*/ 	.byte	0x01, 0x51
	.zero		2


	//----- nvinfo : EIATTR_MAXREG_COUNT
	.align		4
        /*00fc*/ 	.byte	0x03, 0x1b
        /*00fe*/ 	.short	0x00ff


	//----- nvinfo : EIATTR_NUM_BARRIERS
	.align		4
        /*0100*/ 	.byte	0x02, 0x4c
        /*0102*/ 	.byte	0x01
	.zero		1


	//----- nvinfo : EIATTR_INT_WARP_WIDE_INSTR_OFFSETS
	.align		4
        /*0104*/ 	.byte	0x04, 0x31
        /*0106*/ 	.short	(.L_48 - .L_47)


	//   ....[0]....
.L_47:
        /*0108*/ 	.word	0x00002060


	//   ....[1]....
        /*010c*/ 	.word	0x000020a0


	//   ....[2]....
        /*0110*/ 	.word	0x000021a0


	//   ....[3]....
        /*0114*/ 	.word	0x0000a1f0


	//   ....[4]....
        /*0118*/ 	.word	0x0000a240


	//----- nvinfo : EIATTR_COOP_GROUP_MASK_REGIDS
	.align		4
.L_48:
        /*011c*/ 	.byte	0x04, 0x29
        /*011e*/ 	.short	(.L_50 - .L_49)


	//   ....[0]....
.L_49:
        /*0120*/ 	.word	0xffffffff


	//   ....[1]....
        /*0124*/ 	.word	0xffffffff


	//   ....[2]....
        /*0128*/ 	.word	0xffffffff


	//   ....[3]....
        /*012c*/ 	.word	0xffffffff


	//----- nvinfo : EIATTR_COOP_GROUP_INSTR_OFFSETS
	.align		4
.L_50:
        /*0130*/ 	.byte	0x04, 0x28
        /*0132*/ 	.short	(.L_52 - .L_51)


	//   ....[0]....
.L_51:
        /*0134*/ 	.word	0x00000060


	//   ....[1]....
        /*0138*/ 	.word	0x00000320


	//   ....[2]....
        /*013c*/ 	.word	0x0000a080


	//   ....[3]....
        /*0140*/ 	.word	0x0000a2f0


	//----- nvinfo : EIATTR_VRC_CTA_INIT_COUNT
	.align		4
.L_52:
        /*0144*/ 	.byte	0x02, 0x4a
        /*0146*/ 	.byte	0x80
	.zero		1


	//----- nvinfo : EIATTR_MBARRIER_INSTR_OFFSETS
	.align		4
        /*0148*/ 	.byte	0x04, 0x39
        /*014a*/ 	.short	(.L_54 - .L_53)


	//   ....[0]....
.L_53:
        /*014c*/ 	.word	0x00002240
        /*0150*/ 	.word	0x000000ff
        /*0154*/ 	.word	0x00000000
        /*0158*/ 	.short	0x0100
        /*015a*/ 	.byte	0x0c
	.zero		1


	//   ....[1]....
        /*015c*/ 	.word	0x00002260
        /*0160*/ 	.word	0x000000ff
        /*0164*/ 	.word	0x0001a008
        /*0168*/ 	.short	0x0100
        /*016a*/ 	.byte	0x0a
	.zero		1


	//   ....[2]....
        /*016c*/ 	.word	0x00007070
        /*0170*/ 	.word	0x000000ff
        /*0174*/ 	.word	0x00000000
        /*0178*/ 	.short	0x010a
        /*017a*/ 	.byte	0x0c
	.zero		1


	//   ....[3]....
        /*017c*/ 	.word	0x00008870
        /*0180*/ 	.word	0x000000ff
        /*0184*/ 	.word	0x00000000
        /*0188*/ 	.short	0x010a
        /*018a*/ 	.byte	0x0c
	.zero		1


	//   ....[4]....
        /*018c*/ 	.word	0x000089e0
        /*0190*/ 	.word	0x000000ff
        /*0194*/ 	.word	0x0001a000
        /*0198*/ 	.short	0x0108
        /*019a*/ 	.byte	0x0a
	.zero		1


	//   ....[5]....
        /*019c*/ 	.word	0x00008b30
        /*01a0*/ 	.word	0x000000ff
        /*01a4*/ 	.word	0x0001a008
        /*01a8*/ 	.short	0x0108
        /*01aa*/ 	.byte	0x0a
	.zero		1


	//   ....[6]....
        /*01ac*/ 	.word	0x0000a310
        /*01b0*/ 	.word	0x000000ff
        /*01b4*/ 	.word	0x00000000
        /*01b8*/ 	.short	0x010a
        /*01ba*/ 	.byte	0x0c
	.zero		1


	//   ....[7]....
        /*01bc*/ 	.word	0x0000a340
        /*01c0*/ 	.word	0x000000ff
        /*01c4*/ 	.word	0x00000000
        /*01c8*/ 	.short	0x010a
        /*01ca*/ 	.byte	0x0c
	.zero		1


	//----- nvinfo : EIATTR_NUM_MBARRIERS
	.align		4
.L_54:
        /*01cc*/ 	.byte	0x03, 0x38
        /*01ce*/ 	.short	0x0002


	//----- nvinfo : EIATTR_EXIT_INSTR_OFFSETS
	.align		4
        /*01d0*/ 	.byte	0x04, 0x1c
        /*01d2*/ 	.short	(.L_56 - .L_55)


	//   ....[0]....
.L_55:
        /*01d4*/ 	.word	0x0000a300


	//----- nvinfo : EIATTR_REQNTID
	.align		4
.L_56:
        /*01d8*/ 	.byte	0x04, 0x10
        /*01da*/ 	.short	(.L_58 - .L_57)
.L_57:
        /*01dc*/ 	.word	0x00000080
        /*01e0*/ 	.word	0x00000001
        /*01e4*/ 	.word	0x00000001


	//----- nvinfo : EIATTR_CRS_STACK_SIZE
	.align		4
.L_58:
        /*01e8*/ 	.byte	0x04, 0x1e
        /*01ea*/ 	.short	(.L_60 - .L_59)
.L_59:
        /*01ec*/ 	.word	0x00000000


	//----- nvinfo : EIATTR_CBANK_PARAM_SIZE
	.align		4
.L_60:
        /*01f0*/ 	.byte	0x03, 0x19
        /*01f2*/ 	.short	0x0050


	//----- nvinfo : EIATTR_PARAM_CBANK
	.align		4
        /*01f4*/ 	.byte	0x04, 0x0a
        /*01f6*/ 	.short	(.L_62 - .L_61)
	.align		4
.L_61:
        /*01f8*/ 	.word	index@(.nv.constant0.matmul_kernel)
        /*01fc*/ 	.short	0x0380
        /*01fe*/ 	.short	0x0050


	//----- nvinfo : EIATTR_SW_WAR
	.align		4
.L_62:
        /*0200*/ 	.byte	0x04, 0x36
        /*0202*/ 	.short	(.L_64 - .L_63)
.L_63:
        /*0204*/ 	.word	0x00000008
.L_64:


//--------------------- .nv.compat                --------------------------
	.section	.nv.compat,"",@"SHT_CUDA_COMPAT_INFO"
	.align	4
        /*0000*/ 	.byte	0x02, 0x02, 0x02, 0x00, 0x02, 0x05, 0x05, 0x00, 0x02, 0x03, 0x00, 0x00, 0x02, 0x06, 0x01, 0x00


//--------------------- .nv.callgraph             --------------------------
	.section	.nv.callgraph,"",@"SHT_CUDA_CALLGRAPH"
	.align	4
	.sectionentsize	8
	.align		4
        /*0000*/ 	.word	0x00000000
	.align		4
        /*0004*/ 	.word	0xffffffff
	.align		4
        /*0008*/ 	.word	0x00000000
	.align		4
        /*000c*/ 	.word	0xfffffffe
	.align		4
        /*0010*/ 	.word	0x00000000
	.align		4
        /*0014*/ 	.word	0xfffffffd
	.align		4
        /*0018*/ 	.word	0x00000000
	.align		4
        /*001c*/ 	.word	0xfffffffc


//--------------------- .text.matmul_kernel       --------------------------
	.section	.text.matmul_kernel,"ax",@progbits
	.align	128
        .global         matmul_kernel
        .type           matmul_kernel,@function
        .size           matmul_kernel,(.L_x_21 - matmul_kernel)
        .other          matmul_kernel,@"STO_CUDA_ENTRY STV_DEFAULT"
matmul_kernel:
.text.matmul_kernel:
[----:B------:R-:W1:Y:S01]  /*0000*/  LDC R1, c[0x0][0x37c] ;  /* 0x0000df00ff017b82 */ /* 0x000e620000000800 */
[----:B------:R-:W2:Y:S02]  /*0010*/  S2R R40, SR_TID.X ;  /* 0x0000000000287919 */ /* 0x000ea40000002100 */
[----:B--2---:R-:W-:-:S13]  /*0020*/  ISETP.GE.U32.AND P0, PT, R40, 0x20, PT ;  /* 0x000000202800780c */ /* 0x004fda0003f06070 */
[----:B------:R-:W-:Y:S02]  /*0030*/  VOTEU.ANY UP0, P0 ;  /* 0x0000000000ff7886 */ /* 0x000fe40000000100 */
[----:B-1----:R-:W-:Y:S05]  /*0040*/  BRA.U UP0, `(.L_x_0) ;  /* 0x0000000100b87547 */ /* 0x002fea000b800000 */
[----:B------:R-:W1:Y:S01]  /*0050*/  S2UR UR6, SR_CgaCtaId ;  /* 0x00000000000679c3 */ /* 0x000e620000008800 */
[----:B------:R-:W-:Y:S01]  /*0060*/  NOP ;  /* 0x0000000000007918 */ /* 0x000fe20000000000 */
[----:B------:R-:W-:Y:S02]  /*0070*/  UMOV UR4, 0x40 ;  /* 0x0000004000047882 */ /* 0x000fe40000000000 */
[----:B-1----:R-:W-:-:S09]  /*0080*/  ULEA UR4, UR6, UR4, 0x18 ;  /* 0x0000000406047291 */ /* 0x002fd2000f8ec0ff */
[----:B------:R-:W1:Y:S01]  /*0090*/  LDS.U8 R0, [UR4] ;  /* 0x00000004ff007984 */ /* 0x000e620008000000 */
[----:B------:R-:W-:Y:S02]  /*00a0*/  UMOV UR4, 0x400 ;  /* 0x0000040000047882 */ /* 0x000fe40000000000 */
[----:B------:R-:W-:Y:S01]  /*00b0*/  ULEA UR4, UR6, UR4, 0x18 ;  /* 0x0000000406047291 */ /* 0x000fe2000f8ec0ff */
[----:B-1----:R-:W-:-:S13]  /*00c0*/  ISETP.NE.AND P0, PT, R0, RZ, PT ;  /* 0x000000ff0000720c */ /* 0x002fda0003f05270 */
[----:B------:R-:W-:Y:S05]  /*00d0*/  @P0 BRA `(.L_x_1) ;  /* 0x00000000007c0947 */ /* 0x000fea0003800000 */
[----:B------:R-:W-:-:S13]  /*00e0*/  ELECT P0, URZ, PT ;  /* 0x0000000000ff782f */ /* 0x000fda0003800000 */
[----:B------:R-:W-:Y:S05]  /*00f0*/  @!P0 BRA `(.L_x_2) ;  /* 0x0000000000848947 */ /* 0x000fea0003800000 */
[----:B------:R-:W-:Y:S01]  /*0100*/  UMOV UR5, 0x4 ;  /* 0x0000000400057882 */ /* 0x000fe20000000000 */
[----:B------:R-:W-:Y:S02]  /*0110*/  IMAD.MOV.U32 R4, RZ, RZ, 0x1 ;  /* 0x00000001ff047424 */ /* 0x000fe400078e00ff */
[----:B------:R-:W-:Y:S02]  /*0120*/  IMAD.MOV.U32 R5, RZ, RZ, 0xf ;  /* 0x0000000fff057424 */ /* 0x000fe400078e00ff */
[----:B------:R-:W-:Y:S04]  /*0130*/  DEPBAR.LE SB1, 0x36 ;  /* 0x00009d800000791a */ /* 0x000fe80000000000 */
[----:B------:R-:W1:Y:S02]  /*0140*/  UTCATOMSWS.FIND_AND_SET.ALIGN UP1, UR5, UR5 ;  /* 0x00000005000575e3 */ /* 0x000e640008020800 */
[----:B-1----:R-:W-:-:S04]  /*0150*/  PLOP3.LUT P0, PT, PT, PT, UP1, 0x80, 0x8 ;  /* 0x000000000008781c */ /* 0x002fc80003f0f018 */
[----:B------:R-:W-:-:S04]  /*0160*/  SEL R0, RZ, 0xffffffff, !P0 ;  /* 0xffffffffff007807 */ /* 0x000fc80004000000 */
[----:B------:R-:W-:Y:S01]  /*0170*/  ISETP.NE.AND P0, PT, R0, RZ, PT ;  /* 0x000000ff0000720c */ /* 0x000fe20003f05270 */
[----:B------:R-:W-:-:S12]  /*0180*/  IMAD.U32 R0, RZ, RZ, UR5 ;  /* 0x00000005ff007e24 */ /* 0x000fd8000f8e00ff */
[----:B------:R-:W-:Y:S05]  /*0190*/  @P0 BRA `(.L_x_3) ;  /* 0x0000000000240947 */ /* 0x000fea0003800000 */
.L_x_4:
[----:B------:R-:W-:Y:S05]  /*01a0*/  NANOSLEEP 0x64 ;  /* 0x000000640000795d */ /* 0x000fea0003800000 */
[----:B------:R-:W-:-:S05]  /*01b0*/  UMOV UR5, 0x4 ;  /* 0x0000000400057882 */ /* 0x000fca0000000000 */
[----:B------:R-:W-:Y:S04]  /*01c0*/  DEPBAR.LE SB1, 0x36 ;  /* 0x00009d800000791a */ /* 0x000fe80000000000 */
[----:B------:R-:W1:Y:S02]  /*01d0*/  UTCATOMSWS.FIND_AND_SET.ALIGN UP1, UR5, UR5 ;  /* 0x00000005000575e3 */ /* 0x000e640008020800 */
[----:B-1----:R-:W-:-:S04]  /*01e0*/  PLOP3.LUT P0, PT, PT, PT, UP1, 0x80, 0x8 ;  /* 0x000000000008781c */ /* 0x002fc80003f0f018 */
[----:B------:R-:W-:-:S04]  /*01f0*/  SEL R0, RZ, 0xffffffff, !P0 ;  /* 0xffffffffff007807 */ /* 0x000fc80004000000 */
[----:B------:R-:W-:Y:S01]  /*0200*/  ISETP.NE.AND P0, PT, R0, RZ, PT ;  /* 0x000000ff0000720c */ /* 0x000fe20003f05270 */
[----:B------:R-:W-:-:S12]  /*0210*/  IMAD.U32 R0, RZ, RZ, UR5 ;  /* 0x00000005ff007e24 */ /* 0x000fd8000f8e00ff */
[----:B------:R-:W-:Y:S05]  /*0220*/  @!P0 BRA `(.L_x_4) ;  /* 0xfffffffc00dc8947 */ /* 0x000fea000383ffff */
.L_x_3:
[C---:B------:R-:W-:Y:S01]  /*0230*/  VIADD R3, R0.reuse, 0x10 ;  /* 0x0000001000037836 */ /* 0x040fe20000000000 */
[----:B------:R-:W-:Y:S01]  /*0240*/  UMOV UR5, 0x50 ;  /* 0x0000005000057882 */ /* 0x000fe20000000000 */
[----:B------:R-:W-:Y:S01]  /*0250*/  SHF.L.U32 R2, R5, R0, RZ ;  /* 0x0000000005027219 */ /* 0x000fe200000006ff */
[----:B------:R-:W-:Y:S01]  /*0260*/  ULEA UR5, UR6, UR5, 0x18 ;  /* 0x0000000506057291 */ /* 0x000fe2000f8ec0ff */
[----:B------:R-:W-:Y:S01]  /*0270*/  IMAD.SHL.U32 R0, R0, 0x20, RZ ;  /* 0x0000002000007824 */ /* 0x000fe200078e00ff */
[----:B------:R-:W-:-:S04]  /*0280*/  SHF.L.U32 R3, R4, R3, RZ ;  /* 0x0000000304037219 */ /* 0x000fc800000006ff */
[----:B------:R-:W-:-:S05]  /*0290*/  LOP3.LUT R2, R3, R2, RZ, 0xfc, !PT ;  /* 0x0000000203027212 */ /* 0x000fca00078efcff */
[----:B------:R1:W-:Y:S04]  /*02a0*/  ATOMS.OR RZ, [UR5], R2 ;  /* 0x00000002ffff798c */ /* 0x0003e8000b000005 */
[----:B------:R1:W-:Y:S01]  /*02b0*/  STS [UR4], R0 ;  /* 0x00000000ff007988 */ /* 0x0003e20008000804 */
[----:B------:R-:W-:Y:S05]  /*02c0*/  BRA `(.L_x_2) ;  /* 0x0000000000107947 */ /* 0x000fea0003800000 */
.L_x_1:
[----:B------:R-:W-:Y:S01]  /*02d0*/  IMAD.MOV.U32 R0, RZ, RZ, -0x1 ;  /* 0xffffffffff007424 */ /* 0x000fe200078e00ff */
[----:B------:R-:W-:-:S04]  /*02e0*/  MOV R2, 0x310 ;  /* 0x0000031000027802 */ /* 0x000fc80000000f00 */
[----:B------:R1:W-:Y:S03]  /*02f0*/  STS [UR4], R0 ;  /* 0x00000000ff007988 */ /* 0x0003e60008000804 */
[----:B-1----:R-:W-:Y:S05]  /*0300*/  CALL.REL.NOINC `($__internal_1_$__cuda_sm10x_tcgen05_guardrail_trap_phase_invalid_during_alloc) ;  /* 0x000000a000247944 */ /* 0x002fea0003c00000 */
.L_x_2:
[----:B------:R-:W-:Y:S05]  /*0310*/  WARPSYNC.ALL ;  /* 0x0000000000007948 */ /* 0x000fea0003800000 */
[----:B------:R-:W-:Y:S01]  /*0320*/  NOP ;  /* 0x0000000000007918 */ /* 0x000fe20000000000 */
.L_x_0:
[----:B------:R-:W2:Y:S01]  /*0330*/  LDC.64 R20, c[0x0][0x398] ;  /* 0x0000e600ff147b82 */ /* 0x000ea20000000a00 */
[----:B------:R-:W3:Y:S01]  /*0340*/  S2R R5, SR_CTAID.X ;  /* 0x0000000000057919 */ /* 0x000ee20000002500 */
[----:B------:R-:W-:Y:S01]  /*0350*/  UMOV UR10, 0x400 ;  /* 0x00000400000a7882 */ /* 0x000fe20000000000 */
[----:B------:R-:W-:Y:S01]  /*0360*/  LOP3.LUT R36, R40, 0x7f, RZ, 0xc0, !PT ;  /* 0x0000007f28247812 */ /* 0x000fe200078ec0ff */
[----:B------:R-:W4:Y:S04]  /*0370*/  LDCU UR4, c[0x0][0x3a4] ;  /* 0x00007480ff0477ac */ /* 0x000f280008000800 */
[----:B------:R-:W5:Y:S01]  /*0380*/  S2UR UR5, SR_CgaCtaId ;  /* 0x00000000000579c3 */ /* 0x000f620000008800 */
[----:B------:R-:W-:Y:S01]  /*0390*/  IMAD.SHL.U32 R37, R36, 0x4, RZ ;  /* 0x0000000424257824 */ /* 0x000fe200078e00ff */
[----:B------:R-:W1:Y:S01]  /*03a0*/  LDCU.128 UR12, c[0x0][0x380] ;  /* 0x00007000ff0c77ac */ /* 0x000e620008000c00 */
[----:B------:R-:W-:Y:S01]  /*03b0*/  UMOV UR7, 0x1 ;  /* 0x0000000100077882 */ /* 0x000fe20000000000 */
[----:B------:R-:W1:Y:S04]  /*03c0*/  LDCU.64 UR18, c[0x0][0x358] ;  /* 0x00006b00ff1277ac */ /* 0x000e680008000a00 */
[----:B------:R-:W1:Y:S02]  /*03d0*/  LDC R75, c[0x0][0x3a0] ;  /* 0x0000e800ff4b7b82 */ /* 0x000e640000000800 */
[----:B-12---:R-:W-:Y:S01]  /*03e0*/  VIADD R0, R21, 0x3f ;  /* 0x0000003f15007836 */ /* 0x006fe20000000000 */
[----:B------:R-:W-:-:S02]  /*03f0*/  IABS R22, R21 ;  /* 0x0000001500167213 */ /* 0x000fc40000000000 */
[----:B------:R-:W-:Y:S02]  /*0400*/  IABS R15, R20 ;  /* 0x00000014000f7213 */ /* 0x000fe40000000000 */
[----:B------:R-:W-:Y:S01]  /*0410*/  SHF.R.S32.HI R3, RZ, 0x1f, R0 ;  /* 0x0000001fff037819 */ /* 0x000fe20000011400 */
[----:B-----5:R-:W-:-:S03]  /*0420*/  ULEA UR10, UR5, UR10, 0x18 ;  /* 0x0000000a050a7291 */ /* 0x020fc6000f8ec0ff */
[----:B------:R-:W-:Y:S02]  /*0430*/  LEA.HI R3, R3, R0, RZ, 0x6 ;  /* 0x0000000003037211 */ /* 0x000fe400078f30ff */
[----:B---3--:R-:W-:Y:S02]  /*0440*/  IABS R8, R5 ;  /* 0x0000000500087213 */ /* 0x008fe40000000000 */
[----:B------:R-:W-:Y:S01]  /*0450*/  SHF.R.S32.HI R3, RZ, 0x6, R3 ;  /* 0x00000006ff037819 */ /* 0x000fe20000011403 */
[----:B------:R-:W-:-:S04]  /*0460*/  VIADD R59, R75, 0xffffffe0 ;  /* 0xffffffe04b3b7836 */ /* 0x000fc80000000000 */
[----:B------:R-:W-:Y:S02]  /*0470*/  IMAD.SHL.U32 R4, R3, 0x8, RZ ;  /* 0x0000000803047824 */ /* 0x000fe400078e00ff */
[----:B------:R-:W-:-:S03]  /*0480*/  VIADD R71, R75, 0x1f ;  /* 0x0000001f4b477836 */ /* 0x000fc60000000000 */
[-C--:B------:R-:W-:Y:S02]  /*0490*/  IABS R7, R4.reuse ;  /* 0x0000000400077213 */ /* 0x080fe40000000000 */
[----:B------:R-:W-:Y:S02]  /*04a0*/  IABS R10, R4 ;  /* 0x00000004000a7213 */ /* 0x000fe40000000000 */
[----:B------:R-:W1:Y:S08]  /*04b0*/  I2F.RP R0, R7 ;  /* 0x0000000700007306 */ /* 0x000e700000209400 */
[----:B-1----:R-:W1:Y:S02]  /*04c0*/  MUFU.RCP R0, R0 ;  /* 0x0000000000007308 */ /* 0x002e640000001000 */
[----:B-1----:R-:W-:-:S02]  /*04d0*/  VIADD R2, R0, 0xffffffe ;  /* 0x0ffffffe00027836 */ /* 0x002fc40000000000 */
[----:B------:R-:W-:-:S04]  /*04e0*/  IMAD.MOV R0, RZ, RZ, -R10 ;  /* 0x000000ffff007224 */ /* 0x000fc800078e0a0a */
[----:B------:R1:W2:Y:S02]  /*04f0*/  F2I.FTZ.U32.TRUNC.NTZ R3, R2 ;  /* 0x0000000200037305 */ /* 0x0002a4000021f000 */
[----:B-1----:R-:W-:Y:S02]  /*0500*/  IMAD.MOV.U32 R2, RZ, RZ, RZ ;  /* 0x000000ffff027224 */ /* 0x002fe400078e00ff */
[----:B--2---:R-:W-:-:S04]  /*0510*/  IMAD.MOV R6, RZ, RZ, -R3 ;  /* 0x000000ffff067224 */ /* 0x004fc800078e0a03 */
[----:B------:R-:W-:Y:S02]  /*0520*/  IMAD R9, R6, R7, RZ ;  /* 0x0000000706097224 */ /* 0x000fe400078e02ff */
[----:B------:R-:W-:Y:S02]  /*0530*/  IMAD.MOV.U32 R6, RZ, RZ, R8 ;  /* 0x000000ffff067224 */ /* 0x000fe400078e0008 */
[----:B------:R-:W-:Y:S01]  /*0540*/  IMAD.HI.U32 R3, R3, R9, R2 ;  /* 0x0000000903037227 */ /* 0x000fe200078e0002 */
[----:B------:R-:W-:Y:S05]  /*0550*/  BAR.SYNC.DEFER_BLOCKING 0x0 ;  /* 0x0000000000007b1d */ /* 0x000fea0000010000 */
[----:B------:R-:W-:-:S04]  /*0560*/  IMAD.HI.U32 R3, R3, R6, RZ ;  /* 0x0000000603037227 */ /* 0x000fc800078e00ff */
[----:B------:R-:W-:Y:S02]  /*0570*/  IMAD R0, R3, R0, R6 ;  /* 0x0000000003007224 */ /* 0x000fe400078e0206 */
[----:B------:R-:W1:Y:S03]  /*0580*/  I2F.RP R6, R22 ;  /* 0x0000001600067306 */ /* 0x000e660000209400 */
[----:B------:R-:W-:Y:S01]  /*0590*/  ISETP.GT.U32.AND P1, PT, R7, R0, PT ;  /* 0x000000000700720c */ /* 0x000fe20003f24070 */
[----:B------:R-:W2:Y:S04]  /*05a0*/  LDS R9, [UR10] ;  /* 0x0000000aff097984 */ /* 0x000ea80008000800 */
[----:B-1----:R-:W-:Y:S08]  /*05b0*/  MUFU.RCP R6, R6 ;  /* 0x0000000600067308 */ /* 0x002ff00000001000 */
[----:B------:R-:W-:-:S02]  /*05c0*/  @!P1 IMAD.IADD R0, R0, 0x1, -R7 ;  /* 0x0000000100009824 */ /* 0x000fc400078e0a07 */
[----:B------:R-:W-:Y:S01]  /*05d0*/  @!P1 VIADD R3, R3, 0x1 ;  /* 0x0000000103039836 */ /* 0x000fe20000000000 */
[----:B------:R-:W-:Y:S01]  /*05e0*/  BAR.SYNC.DEFER_BLOCKING 0x0 ;  /* 0x0000000000007b1d */ /* 0x000fe20000010000 */
[----:B------:R-:W-:Y:S02]  /*05f0*/  ISETP.NE.AND P1, PT, R4, RZ, PT ;  /* 0x000000ff0400720c */ /* 0x000fe40003f25270 */
[----:B------:R-:W-:Y:S02]  /*0600*/  ISETP.GE.U32.AND P0, PT, R0, R7, PT ;  /* 0x000000070000720c */ /* 0x000fe40003f06070 */
[----:B------:R-:W-:-:S04]  /*0610*/  LOP3.LUT R0, R5, R4, RZ, 0x3c, !PT ;  /* 0x0000000405007212 */ /* 0x000fc800078e3cff */
[----:B------:R-:W-:Y:S01]  /*0620*/  ISETP.GE.AND P2, PT, R0, RZ, PT ;  /* 0x000000ff0000720c */ /* 0x000fe20003f46270 */
[----:B------:R-:W-:-:S06]  /*0630*/  VIADD R0, R20, 0x7f ;  /* 0x0000007f14007836 */ /* 0x000fcc0000000000 */
[----:B------:R-:W-:-:S04]  /*0640*/  @P0 VIADD R3, R3, 0x1 ;  /* 0x0000000103030836 */ /* 0x000fc80000000000 */
[----:B------:R-:W-:Y:S01]  /*0650*/  IMAD.MOV.U32 R2, RZ, RZ, R3 ;  /* 0x000000ffff027224 */ /* 0x000fe200078e0003 */
[----:B------:R-:W-:-:S03]  /*0660*/  SHF.R.S32.HI R3, RZ, 0x1f, R0 ;  /* 0x0000001fff037819 */ /* 0x000fc60000011400 */
[----:B------:R-:W-:Y:S01]  /*0670*/  @!P2 IMAD.MOV R2, RZ, RZ, -R2 ;  /* 0x000000ffff02a224 */ /* 0x000fe200078e0a02 */
[----:B------:R-:W-:Y:S02]  /*0680*/  @!P1 LOP3.LUT R2, RZ, R4, RZ, 0x33, !PT ;  /* 0x00000004ff029212 */ /* 0x000fe400078e33ff */
[----:B------:R-:W-:-:S03]  /*0690*/  LEA.HI R3, R3, R0, RZ, 0x7 ;  /* 0x0000000003037211 */ /* 0x000fc600078f38ff */
[----:B------:R-:W-:Y:S02]  /*06a0*/  IMAD.SHL.U32 R8, R2, 0x8, RZ ;  /* 0x0000000802087824 */ /* 0x000fe400078e00ff */
[----:B------:R-:W-:Y:S01]  /*06b0*/  IMAD.MOV R2, RZ, RZ, -R2 ;  /* 0x000000ffff027224 */ /* 0x000fe200078e0a02 */
[----:B--2---:R-:W-:Y:S02]  /*06c0*/  R2UR UR20, R9 ;  /* 0x00000000091472ca */ /* 0x004fe400000e0000 */
[----:B------:R-:W-:Y:S01]  /*06d0*/  LEA.HI.SX32 R3, R3, -R8, 0x19 ;  /* 0x8000000803037211 */ /* 0x000fe200078fcaff */
[----:B------:R-:W-:Y:S02]  /*06e0*/  IMAD R10, R4, R2, R5 ;  /* 0x00000002040a7224 */ /* 0x000fe400078e0205 */
[----:B------:R-:W-:Y:S01]  /*06f0*/  IMAD.MOV.U32 R2, RZ, RZ, RZ ;  /* 0x000000ffff027224 */ /* 0x000fe200078e00ff */
[----:B------:R-:W-:-:S04]  /*0700*/  VIMNMX R11, PT, PT, R3, 0x8, PT ;  /* 0x00000008030b7848 */ /* 0x000fc80003fe0100 */
[-C--:B------:R-:W-:Y:S02]  /*0710*/  IABS R7, R11.reuse ;  /* 0x0000000b00077213 */ /* 0x080fe40000000000 */
[----:B------:R-:W-:Y:S02]  /*0720*/  IABS R4, R11 ;  /* 0x0000000b00047213 */ /* 0x000fe40000000000 */
[----:B------:R-:W1:Y:S08]  /*0730*/  I2F.RP R0, R7 ;  /* 0x0000000700007306 */ /* 0x000e700000209400 */
[----:B-1----:R-:W1:Y:S02]  /*0740*/  MUFU.RCP R0, R0 ;  /* 0x0000000000007308 */ /* 0x002e640000001000 */
[----:B-1----:R-:W-:Y:S01]  /*0750*/  VIADD R3, R0, 0xffffffe ;  /* 0x0ffffffe00037836 */ /* 0x002fe20000000000 */
[----:B------:R-:W-:-:S05]  /*0760*/  IABS R0, R10 ;  /* 0x0000000a00007213 */ /* 0x000fca0000000000 */
[----:B------:R-:W1:Y:S02]  /*0770*/  F2I.FTZ.U32.TRUNC.NTZ R3, R3 ;  /* 0x0000000300037305 */ /* 0x000e64000021f000 */
[----:B-1----:R-:W-:-:S04]  /*0780*/  IMAD.MOV R12, RZ, RZ, -R3 ;  /* 0x000000ffff0c7224 */ /* 0x002fc800078e0a03 */
[----:B------:R-:W-:-:S04]  /*0790*/  IMAD R5, R12, R7, RZ ;  /* 0x000000070c057224 */ /* 0x000fc800078e02ff */
[----:B------:R-:W-:Y:S02]  /*07a0*/  IMAD.HI.U32 R2, R3, R5, R2 ;  /* 0x0000000503027227 */ /* 0x000fe400078e0002 */
[----:B------:R-:W1:Y:S02]  /*07b0*/  I2F.RP R3, R15 ;  /* 0x0000000f00037306 */ /* 0x000e640000209400 */
[----:B------:R-:W-:Y:S02]  /*07c0*/  IMAD.MOV.U32 R5, RZ, RZ, R0 ;  /* 0x000000ffff057224 */ /* 0x000fe400078e0000 */
[----:B------:R-:W-:Y:S01]  /*07d0*/  IMAD.MOV R0, RZ, RZ, -R4 ;  /* 0x000000ffff007224 */ /* 0x000fe200078e0a04 */
[----:B------:R-:W-:Y:S01]  /*07e0*/  SHF.R.U32.HI R4, RZ, 0x5, R40 ;  /* 0x00000005ff047819 */ /* 0x000fe20000011628 */
[----:B------:R-:W-:-:S03]  /*07f0*/  IMAD.HI.U32 R2, R2, R5, RZ ;  /* 0x0000000502027227 */ /* 0x000fc600078e00ff */
[----:B------:R-:W-:Y:S01]  /*0800*/  R2UR UR8, R4 ;  /* 0x00000000040872ca */ /* 0x000fe200000e0000 */
[----:B------:R-:W-:Y:S01]  /*0810*/  IMAD R0, R2, R0, R5 ;  /* 0x0000000002007224 */ /* 0x000fe200078e0205 */
[----:B------:R-:W-:Y:S01]  /*0820*/  LOP3.LUT R4, R40, 0x60, RZ, 0xc0, !PT ;  /* 0x0000006028047812 */ /* 0x000fe200078ec0ff */
[----:B------:R-:W-:-:S03]  /*0830*/  VIADD R5, R6, 0xffffffe ;  /* 0x0ffffffe06057836 */ /* 0x000fc60000000000 */
[----:B------:R-:W-:Y:S01]  /*0840*/  ISETP.GT.U32.AND P1, PT, R7, R0, PT ;  /* 0x000000000700720c */ /* 0x000fe20003f24070 */
[----:B-1----:R-:W1:Y:S01]  /*0850*/  MUFU.RCP R3, R3 ;  /* 0x0000000300037308 */ /* 0x002e620000001000 */
[----:B------:R-:W-:-:S04]  /*0860*/  SHF.R.U32.HI R4, RZ, 0x1, R4 ;  /* 0x00000001ff047819 */ /* 0x000fc80000011604 */
[----:B------:R-:W-:Y:S01]  /*0870*/  LOP3.LUT R37, R37, R4, RZ, 0x3c, !PT ;  /* 0x0000000425257212 */ /* 0x000fe200078e3cff */
[----:B------:R-:W-:Y:S02]  /*0880*/  IMAD.MOV.U32 R4, RZ, RZ, RZ ;  /* 0x000000ffff047224 */ /* 0x000fe400078e00ff */
[----:B------:R-:W2:Y:S04]  /*0890*/  F2I.FTZ.U32.TRUNC.NTZ R5, R5 ;  /* 0x0000000500057305 */ /* 0x000ea8000021f000 */
[----:B------:R-:W-:Y:S02]  /*08a0*/  @!P1 IMAD.IADD R0, R0, 0x1, -R7 ;  /* 0x0000000100009824 */ /* 0x000fe400078e0a07 */
[----:B------:R-:W-:Y:S01]  /*08b0*/  @!P1 VIADD R2, R2, 0x1 ;  /* 0x0000000102029836 */ /* 0x000fe20000000000 */
[----:B------:R-:W-:-:S02]  /*08c0*/  ISETP.NE.AND P1, PT, R11, RZ, PT ;  /* 0x000000ff0b00720c */ /* 0x000fc40003f25270 */
[----:B------:R-:W-:Y:S02]  /*08d0*/  ISETP.GE.U32.AND P0, PT, R0, R7, PT ;  /* 0x000000070000720c */ /* 0x000fe40003f06070 */
[----:B------:R-:W-:Y:S02]  /*08e0*/  LOP3.LUT R0, R10, R11, RZ, 0x3c, !PT ;  /* 0x0000000b0a007212 */ /* 0x000fe400078e3cff */
[----:B------:R-:W-:Y:S02]  /*08f0*/  SHF.R.U32.HI R7, RZ, 0x5, R40 ;  /* 0x00000005ff077819 */ /* 0x000fe40000011628 */
[----:B------:R-:W-:Y:S01]  /*0900*/  ISETP.GE.AND P2, PT, R0, RZ, PT ;  /* 0x000000ff0000720c */ /* 0x000fe20003f46270 */
[----:B-1----:R-:W-:Y:S01]  /*0910*/  VIADD R0, R3, 0xffffffe ;  /* 0x0ffffffe03007836 */ /* 0x002fe20000000000 */
[----:B------:R-:W-:Y:S01]  /*0920*/  SGXT.U32 R7, R7, 0x2 ;  /* 0x000000020707781a */ /* 0x000fe20000000000 */
[----:B--2---:R-:W-:Y:S01]  /*0930*/  IMAD.MOV R13, RZ, RZ, -R5 ;  /* 0x000000ffff0d7224 */ /* 0x004fe200078e0a05 */
[----:B------:R-:W-:Y:S01]  /*0940*/  LOP3.LUT R40, R40, 0x1f, RZ, 0xc0, !PT ;  /* 0x0000001f28287812 */ /* 0x000fe200078ec0ff */
[----:B------:R1:W2:Y:S02]  /*0950*/  F2I.FTZ.U32.TRUNC.NTZ R3, R0 ;  /* 0x0000000000037305 */ /* 0x0002a4000021f000 */
[----:B------:R-:W-:-:S02]  /*0960*/  @P0 VIADD R2, R2, 0x1 ;  /* 0x0000000102020836 */ /* 0x000fc40000000000 */
[----:B------:R-:W-:Y:S02]  /*0970*/  IMAD R9, R13, R22, RZ ;  /* 0x000000160d097224 */ /* 0x000fe400078e02ff */
[----:B------:R-:W-:Y:S02]  /*0980*/  IMAD.MOV.U32 R6, RZ, RZ, R2 ;  /* 0x000000ffff067224 */ /* 0x000fe400078e0002 */
[----:B------:R-:W-:-:S04]  /*0990*/  IMAD.HI.U32 R5, R5, R9, R4 ;  /* 0x0000000905057227 */ /* 0x000fc800078e0004 */
[----:B------:R-:W-:Y:S01]  /*09a0*/  @!P2 IMAD.MOV R6, RZ, RZ, -R6 ;  /* 0x000000ffff06a224 */ /* 0x000fe200078e0a06 */
[----:B------:R-:W-:-:S05]  /*09b0*/  @!P1 LOP3.LUT R6, RZ, R11, RZ, 0x33, !PT ;  /* 0x0000000bff069212 */ /* 0x000fca00078e33ff */
[----:B-1----:R-:W-:Y:S02]  /*09c0*/  IMAD.SHL.U32 R0, R6, 0x40, RZ ;  /* 0x0000004006007824 */ /* 0x002fe400078e00ff */
[----:B------:R-:W-:Y:S02]  /*09d0*/  IMAD.MOV R2, RZ, RZ, -R6 ;  /* 0x000000ffff027224 */ /* 0x000fe400078e0a06 */
[----:B--2---:R-:W-:Y:S01]  /*09e0*/  IMAD.MOV R6, RZ, RZ, -R3 ;  /* 0x000000ffff067224 */ /* 0x004fe200078e0a03 */
[----:B------:R-:W-:Y:S01]  /*09f0*/  LOP3.LUT R7, R0, R7, RZ, 0xfc, !PT ;  /* 0x0000000700077212 */ /* 0x000fe200078efcff */
[----:B------:R-:W-:Y:S02]  /*0a00*/  IMAD R4, R11, R2, R10 ;  /* 0x000000020b047224 */ /* 0x000fe400078e020a */
[----:B------:R-:W-:Y:S01]  /*0a10*/  IMAD.MOV.U32 R2, RZ, RZ, RZ ;  /* 0x000000ffff027224 */ /* 0x000fe200078e00ff */
[----:B------:R-:W-:Y:S01]  /*0a20*/  IABS R10, R7 ;  /* 0x00000007000a7213 */ /* 0x000fe20000000000 */
[----:B------:R-:W-:Y:S01]  /*0a30*/  IMAD R9, R6, R15, RZ ;  /* 0x0000000f06097224 */ /* 0x000fe200078e02ff */
[----:B------:R-:W-:-:S02]  /*0a40*/  LOP3.LUT R13, R7, 0x4, RZ, 0xfc, !PT ;  /* 0x00000004070d7812 */ /* 0x000fc400078efcff */
[----:B------:R-:W-:Y:S01]  /*0a50*/  LOP3.LUT R14, R7, 0x8, RZ, 0xfc, !PT ;  /* 0x00000008070e7812 */ /* 0x000fe200078efcff */
[----:B------:R-:W-:Y:S01]  /*0a60*/  IMAD.HI.U32 R2, R3, R9, R2 ;  /* 0x0000000903027227 */ /* 0x000fe200078e0002 */
[----:B------:R-:W-:Y:S02]  /*0a70*/  IABS R11, R13 ;  /* 0x0000000d000b7213 */ /* 0x000fe40000000000 */
[----:B------:R-:W-:Y:S01]  /*0a80*/  IABS R12, R14 ;  /* 0x0000000e000c7213 */ /* 0x000fe20000000000 */
[----:B------:R-:W-:Y:S01]  /*0a90*/  IMAD.IADD R3, R8, 0x1, R4 ;  /* 0x0000000108037824 */ /* 0x000fe200078e0204 */
[----:B------:R-:W-:Y:S01]  /*0aa0*/  LOP3.LUT R29, R7, 0xc, RZ, 0xfc, !PT ;  /* 0x0000000c071d7812 */ /* 0x000fe200078efcff */
[----:B------:R-:W-:Y:S01]  /*0ab0*/  IMAD.HI.U32 R4, R5, R10, RZ ;  /* 0x0000000a05047227 */ /* 0x000fe200078e00ff */
[----:B------:R-:W-:Y:S02]  /*0ac0*/  ISETP.GE.AND P3, PT, R13, RZ, PT ;  /* 0x000000ff0d00720c */ /* 0x000fe40003f66270 */
[C---:B------:R-:W-:Y:S01]  /*0ad0*/  LOP3.LUT R30, R7.reuse, 0x10, RZ, 0xfc, !PT ;  /* 0x00000010071e7812 */ /* 0x040fe200078efcff */
[----:B------:R-:W-:Y:S01]  /*0ae0*/  IMAD.MOV R9, RZ, RZ, -R4 ;  /* 0x000000ffff097224 */ /* 0x000fe200078e0a04 */
[----:B------:R-:W-:Y:S01]  /*0af0*/  LOP3.LUT R31, R7, 0x14, RZ, 0xfc, !PT ;  /* 0x00000014071f7812 */ /* 0x000fe200078efcff */
[----:B------:R-:W-:Y:S01]  /*0b00*/  IMAD R38, R3, 0x80, R36 ;  /* 0x0000008003267824 */ /* 0x000fe200078e0224 */
[----:B------:R-:W-:Y:S01]  /*0b10*/  ISETP.GE.AND P2, PT, R14, RZ, PT ;  /* 0x000000ff0e00720c */ /* 0x000fe20003f46270 */
[----:B------:R-:W-:Y:S01]  /*0b20*/  IMAD R3, R22, R9, R10 ;  /* 0x0000000916037224 */ /* 0x000fe200078e020a */
[----:B------:R-:W-:Y:S01]  /*0b30*/  IABS R9, R29 ;  /* 0x0000001d00097213 */ /* 0x000fe20000000000 */
[----:B------:R-:W-:Y:S01]  /*0b40*/  IMAD.HI.U32 R6, R5, R11, RZ ;  /* 0x0000000b05067227 */ /* 0x000fe200078e00ff */
[----:B------:R-:W-:-:S02]  /*0b50*/  IABS R10, R38 ;  /* 0x00000026000a7213 */ /* 0x000fc40000000000 */
[----:B------:R-:W-:Y:S01]  /*0b60*/  ISETP.GT.U32.AND P6, PT, R22, R3, PT ;  /* 0x000000031600720c */ /* 0x000fe20003fc4070 */
[----:B------:R-:W-:Y:S01]  /*0b70*/  IMAD.HI.U32 R8, R5, R12, RZ ;  /* 0x0000000c05087227 */ /* 0x000fe200078e00ff */
[----:B------:R-:W-:Y:S02]  /*0b80*/  IABS R14, R31 ;  /* 0x0000001f000e7213 */ /* 0x000fe40000000000 */
[C---:B------:R-:W-:Y:S01]  /*0b90*/  LOP3.LUT R32, R7.reuse, 0x18, RZ, 0xfc, !PT ;  /* 0x0000001807207812 */ /* 0x040fe200078efcff */
[----:B------:R-:W-:Y:S01]  /*0ba0*/  IMAD.HI.U32 R2, R2, R10, RZ ;  /* 0x0000000a02027227 */ /* 0x000fe200078e00ff */
[C---:B------:R-:W-:Y:S02]  /*0bb0*/  LOP3.LUT R33, R7.reuse, 0x1c, RZ, 0xfc, !PT ;  /* 0x0000001c07217812 */ /* 0x040fe400078efcff */
[----:B------:R-:W-:Y:S01]  /*0bc0*/  IABS R16, R32 ;  /* 0x0000002000107213 */ /* 0x000fe20000000000 */
[----:B------:R-:W-:Y:S01]  /*0bd0*/  IMAD.MOV R2, RZ, RZ, -R2 ;  /* 0x000000ffff027224 */ /* 0x000fe200078e0a02 */
[C---:B------:R-:W-:Y:S01]  /*0be0*/  LOP3.LUT R34, R7.reuse, 0x20, RZ, 0xfc, !PT ;  /* 0x0000002007227812 */ /* 0x040fe200078efcff */
[----:B------:R-:W-:Y:S01]  /*0bf0*/  IMAD.MOV R6, RZ, RZ, -R6 ;  /* 0x000000ffff067224 */ /* 0x000fe200078e0a06 */
[----:B------:R-:W-:Y:S01]  /*0c00*/  LOP3.LUT R35, R7, 0x24, RZ, 0xfc, !PT ;  /* 0x0000002407237812 */ /* 0x000fe200078efcff */
[----:B------:R-:W-:Y:S01]  /*0c10*/  IMAD R2, R15, R2, R10 ;  /* 0x000000020f027224 */ /* 0x000fe200078e020a */
[C---:B------:R-:W-:Y:S01]  /*0c20*/  LOP3.LUT R39, R7.reuse, 0x28, RZ, 0xfc, !PT ;  /* 0x0000002807277812 */ /* 0x040fe200078efcff */
[----:B------:R-:W-:Y:S01]  /*0c30*/  IMAD.MOV R13, RZ, RZ, -R8 ;  /* 0x000000ffff0d7224 */ /* 0x000fe200078e0a08 */
[----:B------:R-:W-:Y:S01]  /*0c40*/  IABS R18, R35 ;  /* 0x0000002300127213 */ /* 0x000fe20000000000 */
[----:B------:R-:W-:Y:S01]  /*0c50*/  IMAD R6, R22, R6, R11 ;  /* 0x0000000616067224 */ /* 0x000fe200078e020b */
[----:B------:R-:W-:Y:S01]  /*0c60*/  LOP3.LUT R11, R7, 0x3c, RZ, 0xfc, !PT ;  /* 0x0000003c070b7812 */ /* 0x000fe200078efcff */
[----:B------:R-:W-:Y:S01]  /*0c70*/  IMAD.HI.U32 R4, R5, R9, RZ ;  /* 0x0000000905047227 */ /* 0x000fe200078e00ff */
[----:B------:R-:W-:-:S02]  /*0c80*/  ISETP.GT.U32.AND P0, PT, R15, R2, PT ;  /* 0x000000020f00720c */ /* 0x000fc40003f04070 */
[----:B------:R-:W-:Y:S01]  /*0c90*/  IABS R19, R11 ;  /* 0x0000000b00137213 */ /* 0x000fe20000000000 */
[C---:B------:R-:W-:Y:S01]  /*0ca0*/  IMAD R8, R22.reuse, R13, R12 ;  /* 0x0000000d16087224 */ /* 0x040fe200078e020c */
[----:B------:R-:W-:Y:S01]  /*0cb0*/  IABS R12, R30 ;  /* 0x0000001e000c7213 */ /* 0x000fe20000000000 */
[----:B------:R-:W-:Y:S01]  /*0cc0*/  IMAD.MOV R4, RZ, RZ, -R4 ;  /* 0x000000ffff047224 */ /* 0x000fe200078e0a04 */
[----:B------:R-:W-:Y:S01]  /*0cd0*/  ISETP.GE.AND P4, PT, R11, RZ, PT ;  /* 0x000000ff0b00720c */ /* 0x000fe20003f86270 */
[----:B------:R-:W-:Y:S01]  /*0ce0*/  IMAD.HI.U32 R11, R5, R19, RZ ;  /* 0x00000013050b7227 */ /* 0x000fe200078e00ff */
[C---:B------:R-:W-:Y:S02]  /*0cf0*/  LOP3.LUT R41, R7.reuse, 0x2c, RZ, 0xfc, !PT ;  /* 0x0000002c07297812 */ /* 0x040fe400078efcff */
[C---:B------:R-:W-:Y:S01]  /*0d00*/  LOP3.LUT R42, R7.reuse, 0x30, RZ, 0xfc, !PT ;  /* 0x00000030072a7812 */ /* 0x040fe200078efcff */
[----:B------:R-:W-:Y:S01]  /*0d10*/  IMAD R9, R22, R4, R9 ;  /* 0x0000000416097224 */ /* 0x000fe200078e0209 */
[----:B------:R-:W-:Y:S01]  /*0d20*/  LOP3.LUT R43, R7, 0x34, RZ, 0xfc, !PT ;  /* 0x00000034072b7812 */ /* 0x000fe200078efcff */
[----:B------:R-:W-:Y:S01]  /*0d30*/  IMAD.HI.U32 R4, R5, R12, RZ ;  /* 0x0000000c05047227 */ /* 0x000fe200078e00ff */
[----:B------:R-:W-:-:S02]  /*0d40*/  LOP3.LUT R28, R7, 0x38, RZ, 0xfc, !PT ;  /* 0x00000038071c7812 */ /* 0x000fc400078efcff */
[----:B------:R-:W-:Y:S01]  /*0d50*/  IABS R24, R43 ;  /* 0x0000002b00187213 */ /* 0x000fe20000000000 */
[----:B------:R-:W-:Y:S01]  /*0d60*/  IMAD.MOV R13, RZ, RZ, -R4 ;  /* 0x000000ffff0d7224 */ /* 0x000fe200078e0a04 */
[----:B------:R-:W-:Y:S01]  /*0d70*/  IABS R26, R28 ;  /* 0x0000001c001a7213 */ /* 0x000fe20000000000 */
[----:B------:R-:W-:Y:S02]  /*0d80*/  IMAD.MOV R4, RZ, RZ, -R11 ;  /* 0x000000ffff047224 */ /* 0x000fe400078e0a0b */
[----:B------:R-:W-:Y:S01]  /*0d90*/  @!P0 IMAD.IADD R2, R2, 0x1, -R15 ;  /* 0x0000000102028824 */ /* 0x000fe200078e0a0f */
[----:B------:R-:W-:Y:S01]  /*0da0*/  ISETP.GE.AND P0, PT, R38, RZ, PT ;  /* 0x000000ff2600720c */ /* 0x000fe20003f06270 */
[----:B------:R-:W-:Y:S02]  /*0db0*/  IMAD R19, R22, R4, R19 ;  /* 0x0000000416137224 */ /* 0x000fe400078e0213 */
[----:B------:R-:W-:Y:S01]  /*0dc0*/  IMAD.HI.U32 R10, R5, R14, RZ ;  /* 0x0000000e050a7227 */ /* 0x000fe200078e00ff */
[----:B------:R-:W-:-:S02]  /*0dd0*/  ISETP.GT.U32.AND P5, PT, R15, R2, PT ;  /* 0x000000020f00720c */ /* 0x000fc40003fa4070 */
[C---:B------:R-:W-:Y:S01]  /*0de0*/  ISETP.GT.U32.AND P1, PT, R22.reuse, R19, PT ;  /* 0x000000131600720c */ /* 0x040fe20003f24070 */
[----:B------:R-:W-:Y:S02]  /*0df0*/  IMAD.MOV R17, RZ, RZ, -R10 ;  /* 0x000000ffff117224 */ /* 0x000fe400078e0a0a */
[----:B------:R-:W-:Y:S02]  /*0e00*/  @!P6 IMAD.IADD R3, R3, 0x1, -R22 ;  /* 0x000000010303e824 */ /* 0x000fe400078e0a16 */
[C---:B------:R-:W-:Y:S02]  /*0e10*/  IMAD R10, R22.reuse, R13, R12 ;  /* 0x0000000d160a7224 */ /* 0x040fe400078e020c */
[C---:B------:R-:W-:Y:S01]  /*0e20*/  IMAD R11, R22.reuse, R17, R14 ;  /* 0x00000011160b7224 */ /* 0x040fe200078e020e */
[----:B------:R-:W-:Y:S01]  /*0e30*/  IABS R14, R33 ;  /* 0x00000021000e7213 */ /* 0x000fe20000000000 */
[----:B------:R-:W-:Y:S01]  /*0e40*/  IMAD.MOV.U32 R13, RZ, RZ, R16 ;  /* 0x000000ffff0d7224 */ /* 0x000fe200078e0010 */
[----:B------:R-:W-:Y:S01]  /*0e50*/  ISETP.GT.U32.AND P6, PT, R22, R3, PT ;  /* 0x000000031600720c */ /* 0x000fe20003fc4070 */
[----:B------:R-:W-:Y:S01]  /*0e60*/  @!P5 IMAD.IADD R2, R2, 0x1, -R15 ;  /* 0x000000010202d824 */ /* 0x000fe200078e0a0f */
[----:B------:R-:W-:Y:S01]  /*0e70*/  IABS R16, R34 ;  /* 0x0000002200107213 */ /* 0x000fe20000000000 */
[----:B------:R-:W-:Y:S01]  /*0e80*/  @!P1 IMAD.IADD R19, R19, 0x1, -R22 ;  /* 0x0000000113139824 */ /* 0x000fe200078e0a16 */
[----:B------:R-:W-:Y:S01]  /*0e90*/  ISETP.NE.AND P5, PT, R20, RZ, PT ;  /* 0x000000ff1400720c */ /* 0x000fe20003fa5270 */
[----:B------:R-:W-:-:S02]  /*0ea0*/  IMAD.MOV.U32 R73, RZ, RZ, R2 ;  /* 0x000000ffff497224 */ /* 0x000fc400078e0002 */
[----:B------:R-:W-:Y:S01]  /*0eb0*/  IMAD.HI.U32 R4, R5, R13, RZ ;  /* 0x0000000d05047227 */ /* 0x000fe200078e00ff */
[----:B------:R-:W-:-:S03]  /*0ec0*/  ISETP.GT.U32.AND P1, PT, R22, R19, PT ;  /* 0x000000131600720c */ /* 0x000fc60003f24070 */
[----:B------:R-:W-:Y:S01]  /*0ed0*/  @!P0 IMAD.MOV R73, RZ, RZ, -R73 ;  /* 0x000000ffff498224 */ /* 0x000fe200078e0a49 */
[----:B------:R-:W-:Y:S01]  /*0ee0*/  ISETP.GT.U32.AND P0, PT, R22, R6, PT ;  /* 0x000000061600720c */ /* 0x000fe20003f04070 */
[----:B------:R-:W-:-:S04]  /*0ef0*/  IMAD.HI.U32 R12, R5, R14, RZ ;  /* 0x0000000e050c7227 */ /* 0x000fc800078e00ff */
[----:B------:R-:W-:Y:S01]  /*0f00*/  IMAD.MOV R4, RZ, RZ, -R4 ;  /* 0x000000ffff047224 */ /* 0x000fe200078e0a04 */
[----:B------:R-:W-:Y:S01]  /*0f10*/  @!P5 LOP3.LUT R73, RZ, R20, RZ, 0x33, !PT ;  /* 0x00000014ff49d212 */ /* 0x000fe200078e33ff */
[----:B------:R-:W-:Y:S01]  /*0f20*/  IMAD.MOV R17, RZ, RZ, -R12 ;  /* 0x000000ffff117224 */ /* 0x000fe200078e0a0c */
[----:B------:R-:W-:Y:S01]  /*0f30*/  IABS R20, R42 ;  /* 0x0000002a00147213 */ /* 0x000fe20000000000 */
[--C-:B------:R-:W-:Y:S01]  /*0f40*/  @!P1 IMAD.IADD R19, R19, 0x1, -R22.reuse ;  /* 0x0000000113139824 */ /* 0x100fe200078e0a16 */
[C---:B------:R-:W-:Y:S01]  /*0f50*/  ISETP.GT.U32.AND P1, PT, R22.reuse, R8, PT ;  /* 0x000000081600720c */ /* 0x040fe20003f24070 */
[----:B------:R-:W-:Y:S01]  /*0f60*/  IMAD R12, R22, R4, R13 ;  /* 0x00000004160c7224 */ /* 0x000fe200078e020d */
[----:B------:R-:W-:Y:S01]  /*0f70*/  ISETP.GE.AND P5, PT, R7, RZ, PT ;  /* 0x000000ff0700720c */ /* 0x000fe20003fa6270 */
[----:B------:R-:W-:Y:S01]  /*0f80*/  @!P0 IMAD.IADD R6, R6, 0x1, -R22 ;  /* 0x0000000106068824 */ /* 0x000fe200078e0a16 */
[C---:B------:R-:W-:Y:S01]  /*0f90*/  ISETP.GT.U32.AND P0, PT, R22.reuse, R10, PT ;  /* 0x0000000a1600720c */ /* 0x040fe20003f04070 */
[----:B------:R-:W-:-:S02]  /*0fa0*/  IMAD R13, R22, R17, R14 ;  /* 0x00000011160d7224 */ /* 0x000fc400078e020e */
[----:B------:R-:W-:Y:S01]  /*0fb0*/  @!P6 IMAD.IADD R3, R3, 0x1, -R22 ;  /* 0x000000010303e824 */ /* 0x000fe200078e0a16 */
[----:B------:R-:W-:Y:S01]  /*0fc0*/  ISETP.GT.U32.AND P6, PT, R22, R9, PT ;  /* 0x000000091600720c */ /* 0x000fe20003fc4070 */
[----:B------:R-:W-:-:S04]  /*0fd0*/  IMAD.HI.U32 R4, R5, R16, RZ ;  /* 0x0000001005047227 */ /* 0x000fc800078e00ff */
[----:B------:R-:W-:Y:S01]  /*0fe0*/  @!P1 IMAD.IADD R8, R8, 0x1, -R22 ;  /* 0x0000000108089824 */ /* 0x000fe200078e0a16 */
[----:B------:R-:W-:Y:S01]  /*0ff0*/  ISETP.GT.U32.AND P1, PT, R22, R11, PT ;  /* 0x0000000b1600720c */ /* 0x000fe20003f24070 */
[----:B------:R-:W-:-:S04]  /*1000*/  IMAD.HI.U32 R14, R5, R18, RZ ;  /* 0x00000012050e7227 */ /* 0x000fc800078e00ff */
[----:B------:R-:W-:Y:S01]  /*1010*/  @!P0 IMAD.IADD R10, R10, 0x1, -R22 ;  /* 0x000000010a0a8824 */ /* 0x000fe200078e0a16 */
[C---:B------:R-:W-:Y:S01]  /*1020*/  ISETP.GT.U32.AND P0, PT, R22.reuse, R13, PT ;  /* 0x0000000d1600720c */ /* 0x040fe20003f04070 */
[----:B------:R-:W-:Y:S02]  /*1030*/  IMAD.MOV R15, RZ, RZ, -R4 ;  /* 0x000000ffff0f7224 */ /* 0x000fe400078e0a04 */
[----:B------:R-:W-:Y:S02]  /*1040*/  IMAD.MOV R17, RZ, RZ, -R14 ;  /* 0x000000ffff117224 */ /* 0x000fe400078e0a0e */
[C---:B------:R-:W-:Y:S02]  /*1050*/  IMAD R14, R22.reuse, R15, R16 ;  /* 0x0000000f160e7224 */ /* 0x040fe400078e0210 */
[--C-:B------:R-:W-:Y:S01]  /*1060*/  @!P6 IMAD.IADD R9, R9, 0x1, -R22.reuse ;  /* 0x000000010909e824 */ /* 0x100fe200078e0a16 */
[C---:B------:R-:W-:Y:S01]  /*1070*/  ISETP.GT.U32.AND P6, PT, R22.reuse, R12, PT ;  /* 0x0000000c1600720c */ /* 0x040fe20003fc4070 */
[----:B------:R-:W-:Y:S01]  /*1080*/  @!P1 IMAD.IADD R11, R11, 0x1, -R22 ;  /* 0x000000010b0b9824 */ /* 0x000fe200078e0a16 */
[C---:B------:R-:W-:Y:S01]  /*1090*/  ISETP.GT.U32.AND P1, PT, R22.reuse, R14, PT ;  /* 0x0000000e1600720c */ /* 0x040fe20003f24070 */
[C---:B------:R-:W-:Y:S01]  /*10a0*/  IMAD R15, R22.reuse, R17, R18 ;  /* 0x00000011160f7224 */ /* 0x040fe200078e0212 */
[----:B------:R-:W-:Y:S01]  /*10b0*/  IABS R17, R39 ;  /* 0x0000002700117213 */ /* 0x000fe20000000000 */
[----:B------:R-:W-:Y:S01]  /*10c0*/  @!P0 IMAD.IADD R13, R13, 0x1, -R22 ;  /* 0x000000010d0d8824 */ /* 0x000fe200078e0a16 */
[----:B------:R-:W-:Y:S01]  /*10d0*/  ISETP.GT.U32.AND P0, PT, R22, R8, PT ;  /* 0x000000081600720c */ /* 0x000fe20003f04070 */
[----:B------:R-:W-:Y:S01]  /*10e0*/  IMAD.HI.U32 R7, R5, R20, RZ ;  /* 0x0000001405077227 */ /* 0x000fe200078e00ff */
[----:B------:R-:W-:-:S03]  /*10f0*/  IABS R18, R41 ;  /* 0x0000002900127213 */ /* 0x000fc60000000000 */
[----:B------:R-:W-:-:S04]  /*1100*/  IMAD.HI.U32 R2, R5, R17, RZ ;  /* 0x0000001105027227 */ /* 0x000fc800078e00ff */
[--C-:B------:R-:W-:Y:S01]  /*1110*/  @!P6 IMAD.IADD R12, R12, 0x1, -R22.reuse ;  /* 0x000000010c0ce824 */ /* 0x100fe200078e0a16 */
[----:B------:R-:W-:Y:S01]  /*1120*/  ISETP.GT.U32.AND P6, PT, R22, R6, PT ;  /* 0x000000061600720c */ /* 0x000fe20003fc4070 */
[--C-:B------:R-:W-:Y:S01]  /*1130*/  @!P1 IMAD.IADD R14, R14, 0x1, -R22.reuse ;  /* 0x000000010e0e9824 */ /* 0x100fe200078e0a16 */
[----:B------:R-:W-:Y:S01]  /*1140*/  ISETP.GT.U32.AND P1, PT, R22, R9, PT ;  /* 0x000000091600720c */ /* 0x000fe20003f24070 */
[----:B------:R-:W-:Y:S01]  /*1150*/  @!P0 IMAD.IADD R8, R8, 0x1, -R22 ;  /* 0x0000000108088824 */ /* 0x000fe200078e0a16 */
[----:B------:R-:W-:Y:S01]  /*1160*/  ISETP.GT.U32.AND P0, PT, R22, R10, PT ;  /* 0x0000000a1600720c */ /* 0x000fe20003f04070 */
[----:B------:R-:W-:-:S04]  /*1170*/  IMAD.HI.U32 R4, R5, R18, RZ ;  /* 0x0000001205047227 */ /* 0x000fc800078e00ff */
[----:B------:R-:W-:Y:S02]  /*1180*/  IMAD.MOV R2, RZ, RZ, -R2 ;  /* 0x000000ffff027224 */ /* 0x000fe400078e0a02 */
[----:B------:R-:W-:-:S04]  /*1190*/  IMAD.HI.U32 R16, R5, R24, RZ ;  /* 0x0000001805107227 */ /* 0x000fc800078e00ff */
[----:B------:R-:W-:Y:S02]  /*11a0*/  IMAD.MOV R23, RZ, RZ, -R4 ;  /* 0x000000ffff177224 */ /* 0x000fe400078e0a04 */
[----:B------:R-:W-:Y:S02]  /*11b0*/  IMAD.MOV R25, RZ, RZ, -R7 ;  /* 0x000000ffff197224 */ /* 0x000fe400078e0a07 */
[----:B------:R-:W-:Y:S02]  /*11c0*/  IMAD.MOV.U32 R4, RZ, RZ, R3 ;  /* 0x000000ffff047224 */ /* 0x000fe400078e0003 */
[C---:B------:R-:W-:Y:S02]  /*11d0*/  IMAD R7, R22.reuse, R2, R17 ;  /* 0x0000000216077224 */ /* 0x040fe400078e0211 */
[----:B------:R-:W-:Y:S01]  /*11e0*/  IMAD.MOV R27, RZ, RZ, -R16 ;  /* 0x000000ffff1b7224 */ /* 0x000fe200078e0a10 */
[----:B------:R-:W1:Y:S01]  /*11f0*/  LDC.64 R2, c[0x0][0x3a8] ;  /* 0x0000ea00ff027b82 */ /* 0x000e620000000a00 */
[----:B------:R-:W-:-:S02]  /*1200*/  IMAD R17, R22, R25, R20 ;  /* 0x0000001916117224 */ /* 0x000fc400078e0214 */
[----:B------:R-:W-:Y:S02]  /*1210*/  IMAD R16, R22, R23, R18 ;  /* 0x0000001716107224 */ /* 0x000fe400078e0212 */
[----:B------:R-:W-:Y:S01]  /*1220*/  @!P6 IMAD.IADD R6, R6, 0x1, -R22 ;  /* 0x000000010606e824 */ /* 0x000fe200078e0a16 */
[C---:B------:R-:W-:Y:S01]  /*1230*/  ISETP.GT.U32.AND P6, PT, R22.reuse, R11, PT ;  /* 0x0000000b1600720c */ /* 0x040fe20003fc4070 */
[----:B------:R-:W-:Y:S02]  /*1240*/  IMAD.MOV.U32 R20, RZ, RZ, R19 ;  /* 0x000000ffff147224 */ /* 0x000fe400078e0013 */
[----:B------:R-:W-:Y:S01]  /*1250*/  @!P5 IMAD.MOV R4, RZ, RZ, -R4 ;  /* 0x000000ffff04d224 */ /* 0x000fe200078e0a04 */
[C---:B------:R-:W-:Y:S01]  /*1260*/  ISETP.GT.U32.AND P5, PT, R22.reuse, R12, PT ;  /* 0x0000000c1600720c */ /* 0x040fe20003fa4070 */
[----:B------:R-:W-:Y:S01]  /*1270*/  @!P4 IMAD.MOV R20, RZ, RZ, -R20 ;  /* 0x000000ffff14c224 */ /* 0x000fe200078e0a14 */
[C---:B------:R-:W-:Y:S01]  /*1280*/  ISETP.GT.U32.AND P4, PT, R22.reuse, R14, PT ;  /* 0x0000000e1600720c */ /* 0x040fe20003f84070 */
[----:B------:R-:W-:Y:S01]  /*1290*/  @!P3 IMAD.MOV R6, RZ, RZ, -R6 ;  /* 0x000000ffff06b224 */ /* 0x000fe200078e0a06 */
[C---:B------:R-:W-:Y:S01]  /*12a0*/  ISETP.GT.U32.AND P3, PT, R22.reuse, R13, PT ;  /* 0x0000000d1600720c */ /* 0x040fe20003f64070 */
[----:B------:R-:W-:Y:S01]  /*12b0*/  @!P2 IMAD.MOV R8, RZ, RZ, -R8 ;  /* 0x000000ffff08a224 */ /* 0x000fe200078e0a08 */
[C---:B------:R-:W-:Y:S01]  /*12c0*/  ISETP.GT.U32.AND P2, PT, R22.reuse, R15, PT ;  /* 0x0000000f1600720c */ /* 0x040fe20003f44070 */
[--C-:B------:R-:W-:Y:S01]  /*12d0*/  @!P1 IMAD.IADD R9, R9, 0x1, -R22.reuse ;  /* 0x0000000109099824 */ /* 0x100fe200078e0a16 */
[----:B------:R-:W-:Y:S01]  /*12e0*/  ISETP.GT.U32.AND P1, PT, R22, R7, PT ;  /* 0x000000071600720c */ /* 0x000fe20003f24070 */
[----:B------:R-:W-:Y:S01]  /*12f0*/  @!P0 IMAD.IADD R10, R10, 0x1, -R22 ;  /* 0x000000010a0a8824 */ /* 0x000fe200078e0a16 */
[----:B------:R-:W-:Y:S01]  /*1300*/  ISETP.GT.U32.AND P0, PT, R22, R16, PT ;  /* 0x000000101600720c */ /* 0x000fe20003f04070 */
[----:B------:R-:W-:-:S04]  /*1310*/  IMAD.HI.U32 R5, R5, R26, RZ ;  /* 0x0000001a05057227 */ /* 0x000fc800078e00ff */
[C---:B------:R-:W-:Y:S02]  /*1320*/  IMAD R18, R22.reuse, R27, R24 ;  /* 0x0000001b16127224 */ /* 0x040fe400078e0218 */
[----:B------:R-:W-:Y:S02]  /*1330*/  IMAD.MOV R5, RZ, RZ, -R5 ;  /* 0x000000ffff057224 */ /* 0x000fe400078e0a05 */
[----:B------:R-:W-:Y:S01]  /*1340*/  @!P6 IMAD.IADD R11, R11, 0x1, -R22 ;  /* 0x000000010b0be824 */ /* 0x000fe200078e0a16 */
[C---:B------:R-:W-:Y:S01]  /*1350*/  ISETP.GT.U32.AND P6, PT, R22.reuse, R17, PT ;  /* 0x000000111600720c */ /* 0x040fe20003fc4070 */
[----:B------:R-:W-:Y:S01]  /*1360*/  IMAD R19, R22, R5, R26 ;  /* 0x0000000516137224 */ /* 0x000fe200078e021a */
[----:B------:R-:W-:Y:S01]  /*1370*/  LOP3.LUT R5, RZ, R21, RZ, 0x33, !PT ;  /* 0x00000015ff057212 */ /* 0x000fe200078e33ff */
[--C-:B------:R-:W-:Y:S01]  /*1380*/  @!P5 IMAD.IADD R12, R12, 0x1, -R22.reuse ;  /* 0x000000010c0cd824 */ /* 0x100fe200078e0a16 */
[----:B------:R-:W-:Y:S01]  /*1390*/  ISETP.GT.U32.AND P5, PT, R22, R18, PT ;  /* 0x000000121600720c */ /* 0x000fe20003fa4070 */
[--C-:B------:R-:W-:Y:S01]  /*13a0*/  @!P3 IMAD.IADD R13, R13, 0x1, -R22.reuse ;  /* 0x000000010d0db824 */ /* 0x100fe200078e0a16 */
[----:B------:R-:W-:Y:S01]  /*13b0*/  ISETP.GE.AND P3, PT, R29, RZ, PT ;  /* 0x000000ff1d00720c */ /* 0x000fe20003f66270 */
[--C-:B------:R-:W-:Y:S01]  /*13c0*/  @!P4 IMAD.IADD R14, R14, 0x1, -R22.reuse ;  /* 0x000000010e0ec824 */ /* 0x100fe200078e0a16 */
[----:B------:R-:W-:Y:S01]  /*13d0*/  ISETP.GT.U32.AND P4, PT, R22, R19, PT ;  /* 0x000000131600720c */ /* 0x000fe20003f84070 */
[--C-:B------:R-:W-:Y:S01]  /*13e0*/  @!P2 IMAD.IADD R15, R15, 0x1, -R22.reuse ;  /* 0x000000010f0fa824 */ /* 0x100fe200078e0a16 */
[----:B------:R-:W-:Y:S01]  /*13f0*/  ISETP.GE.AND P2, PT, R30, RZ, PT ;  /* 0x000000ff1e00720c */ /* 0x000fe20003f46270 */
        /* <DEDUP_REMOVED lines=8> */
[----:B------:R-:W-:Y:S01]  /*1480*/  @!P3 IMAD.MOV R9, RZ, RZ, -R9 ;  /* 0x000000ffff09b224 */ /* 0x000fe200078e0a09 */
[C---:B------:R-:W-:Y:S01]  /*1490*/  ISETP.GT.U32.AND P3, PT, R22.reuse, R15, PT ;  /* 0x0000000f1600720c */ /* 0x040fe20003f64070 */
[----:B------:R-:W-:Y:S01]  /*14a0*/  @!P4 IMAD.IADD R19, R19, 0x1, -R22 ;  /* 0x000000011313c824 */ /* 0x000fe200078e0a16 */
[C---:B------:R-:W-:Y:S01]  /*14b0*/  ISETP.GT.U32.AND P4, PT, R22.reuse, R18, PT ;  /* 0x000000121600720c */ /* 0x040fe20003f84070 */
[----:B------:R-:W-:Y:S01]  /*14c0*/  @!P2 IMAD.MOV R10, RZ, RZ, -R10 ;  /* 0x000000ffff0aa224 */ /* 0x000fe200078e0a0a */
[C---:B------:R-:W-:Y:S01]  /*14d0*/  ISETP.GT.U32.AND P2, PT, R22.reuse, R7, PT ;  /* 0x000000071600720c */ /* 0x040fe20003f44070 */
[----:B------:R-:W-:Y:S01]  /*14e0*/  @!P1 IMAD.MOV R11, RZ, RZ, -R11 ;  /* 0x000000ffff0b9224 */ /* 0x000fe200078e0a0b */
[C---:B------:R-:W-:Y:S01]  /*14f0*/  ISETP.GT.U32.AND P1, PT, R22.reuse, R16, PT ;  /* 0x000000101600720c */ /* 0x040fe20003f24070 */
[----:B------:R-:W-:Y:S01]  /*1500*/  @!P0 IMAD.MOV R12, RZ, RZ, -R12 ;  /* 0x000000ffff0c8224 */ /* 0x000fe200078e0a0c */
[C---:B------:R-:W-:Y:S01]  /*1510*/  ISETP.GT.U32.AND P0, PT, R22.reuse, R17, PT ;  /* 0x000000111600720c */ /* 0x040fe20003f04070 */
[----:B------:R-:W-:Y:S01]  /*1520*/  @!P6 IMAD.MOV R13, RZ, RZ, -R13 ;  /* 0x000000ffff0de224 */ /* 0x000fe200078e0a0d */
[----:B------:R-:W-:Y:S01]  /*1530*/  ISETP.GE.AND P6, PT, R35, RZ, PT ;  /* 0x000000ff2300720c */ /* 0x000fe20003fc6270 */
[----:B------:R-:W-:Y:S01]  /*1540*/  @!P5 IMAD.MOV R14, RZ, RZ, -R14 ;  /* 0x000000ffff0ed224 */ /* 0x000fe200078e0a0e */
        /* <DEDUP_REMOVED lines=11> */
[----:B----4-:R-:W-:Y:S01]  /*1600*/  IMAD R73, R73, UR4, RZ ;  /* 0x0000000449497c24 */ /* 0x010fe2000f8e02ff */
[----:B------:R-:W-:Y:S01]  /*1610*/  USHF.L.U32 UR4, UR8, 0x15, URZ ;  /* 0x0000001508047899 */ /* 0x000fe200080006ff */
[----:B------:R-:W-:-:S02]  /*1620*/  @!P5 IMAD.IADD R19, R19, 0x1, -R22 ;  /* 0x000000011313d824 */ /* 0x000fc400078e0a16 */
[----:B------:R-:W-:Y:S01]  /*1630*/  @!P6 IMAD.MOV R15, RZ, RZ, -R15 ;  /* 0x000000ffff0fe224 */ /* 0x000fe200078e0a0f */
[----:B------:R-:W-:Y:S01]  /*1640*/  ISETP.NE.AND P6, PT, R21, RZ, PT ;  /* 0x000000ff1500720c */ /* 0x000fe20003fc5270 */
[----:B------:R-:W-:Y:S01]  /*1650*/  IMAD.SHL.U32 R39, R73, 0x4, RZ ;  /* 0x0000000449277824 */ /* 0x000fe200078e00ff */
[----:B------:R-:W-:Y:S01]  /*1660*/  ULOP3.LUT UR4, UR4, 0x600000, URZ, 0xc0, !UPT ;  /* 0x0060000004047892 */ /* 0x000fe2000f8ec0ff */
[----:B------:R-:W-:Y:S01]  /*1670*/  @!P3 IMAD.MOV R7, RZ, RZ, -R7 ;  /* 0x000000ffff07b224 */ /* 0x000fe200078e0a07 */
[C---:B------:R-:W-:Y:S01]  /*1680*/  SEL R63, R5.reuse, R4, !P6 ;  /* 0x00000004053f7207 */ /* 0x040fe20007000000 */
[----:B------:R-:W-:Y:S01]  /*1690*/  @!P2 IMAD.MOV R16, RZ, RZ, -R16 ;  /* 0x000000ffff10a224 */ /* 0x000fe200078e0a10 */
[C---:B------:R-:W-:Y:S01]  /*16a0*/  SEL R62, R5.reuse, R6, !P6 ;  /* 0x00000006053e7207 */ /* 0x040fe20007000000 */
[----:B------:R-:W-:Y:S01]  /*16b0*/  @!P1 IMAD.MOV R17, RZ, RZ, -R17 ;  /* 0x000000ffff119224 */ /* 0x000fe200078e0a11 */
[----:B------:R-:W-:Y:S01]  /*16c0*/  SEL R61, R5, R8, !P6 ;  /* 0x00000008053d7207 */ /* 0x000fe20007000000 */
[----:B------:R-:W-:Y:S01]  /*16d0*/  @!P0 IMAD.MOV R18, RZ, RZ, -R18 ;  /* 0x000000ffff128224 */ /* 0x000fe200078e0a12 */
[----:B------:R-:W-:Y:S01]  /*16e0*/  IADD3 R132, P0, PT, R39, UR12, RZ ;  /* 0x0000000c27847c10 */ /* 0x000fe2000ff1e0ff */
[----:B------:R-:W-:Y:S01]  /*16f0*/  @!P4 IMAD.MOV R19, RZ, RZ, -R19 ;  /* 0x000000ffff13c224 */ /* 0x000fe200078e0a13 */
[----:B------:R-:W-:Y:S01]  /*1700*/  SEL R60, R5, R9, !P6 ;  /* 0x00000009053c7207 */ /* 0x000fe20007000000 */
[----:B------:R-:W-:Y:S01]  /*1710*/  VIADD R4, R75, 0xffffffff ;  /* 0xffffffff4b047836 */ /* 0x000fe20000000000 */
[C---:B------:R-:W-:Y:S01]  /*1720*/  SEL R50, R5.reuse, R10, !P6 ;  /* 0x0000000a05327207 */ /* 0x040fe20007000000 */
[C---:B-1----:R-:W-:Y:S01]  /*1730*/  IMAD R23, R2.reuse, 0xc, RZ ;  /* 0x0000000c02177824 */ /* 0x042fe200078e02ff */
[C---:B------:R-:W-:Y:S01]  /*1740*/  SEL R58, R5.reuse, R11, !P6 ;  /* 0x0000000b053a7207 */ /* 0x040fe20007000000 */
[C---:B------:R-:W-:Y:S01]  /*1750*/  IMAD R49, R2.reuse, 0x14, RZ ;  /* 0x0000001402317824 */ /* 0x040fe200078e02ff */
        /* <DEDUP_REMOVED lines=13> */
[C---:B------:R-:W-:Y:S01]  /*1830*/  IMAD.SHL.U32 R15, R2.reuse, 0x8, RZ ;  /* 0x00000008020f7824 */ /* 0x040fe200078e00ff */
[C---:B------:R-:W-:Y:S01]  /*1840*/  SEL R92, R5.reuse, R18, !P6 ;  /* 0x00000012055c7207 */ /* 0x040fe20007000000 */
[C---:B------:R-:W-:Y:S01]  /*1850*/  IMAD R125, R2.reuse, 0x24, RZ ;  /* 0x00000024027d7824 */ /* 0x040fe200078e02ff */
[C---:B------:R-:W-:Y:S01]  /*1860*/  SEL R93, R5.reuse, R19, !P6 ;  /* 0x00000013055d7207 */ /* 0x040fe20007000000 */
[----:B------:R-:W-:Y:S01]  /*1870*/  IMAD R81, R2, 0x28, RZ ;  /* 0x0000002802517824 */ /* 0x000fe200078e02ff */
[----:B------:R-:W-:Y:S01]  /*1880*/  SEL R48, R5, R20, !P6 ;  /* 0x0000001405307207 */ /* 0x000fe20007000000 */
[----:B------:R-:W-:Y:S01]  /*1890*/  VIADD R5, R75, 0xfffffffe ;  /* 0xfffffffe4b057836 */ /* 0x000fe20000000000 */
[----:B------:R-:W-:Y:S01]  /*18a0*/  ISETP.GE.AND P3, PT, R40, R59, PT ;  /* 0x0000003b2800720c */ /* 0x000fe20003f66270 */
[C---:B------:R-:W-:Y:S01]  /*18b0*/  IMAD R17, R2.reuse, 0x9, RZ ;  /* 0x0000000902117824 */ /* 0x040fe200078e02ff */
[----:B------:R-:W-:Y:S01]  /*18c0*/  ISETP.GT.AND P6, PT, R71, 0x1f, PT ;  /* 0x0000001f4700780c */ /* 0x000fe20003fc4270 */
[C---:B------:R-:W-:Y:S01]  /*18d0*/  IMAD R19, R2.reuse, 0xa, RZ ;  /* 0x0000000a02137824 */ /* 0x040fe200078e02ff */
[----:B------:R-:W-:Y:S01]  /*18e0*/  LEA.HI.X.SX32 R133, R73, UR13, 0x2, P0 ;  /* 0x0000000d49857c11 */ /* 0x000fe200080f16ff */
[----:B------:R-:W-:Y:S01]  /*18f0*/  IMAD R35, R2, 0x2c, RZ ;  /* 0x0000002c02237824 */ /* 0x000fe200078e02ff */
[----:B------:R-:W-:Y:S01]  /*1900*/  ISETP.GE.U32.AND P4, PT, R4, 0x7fffffe0, PT ;  /* 0x7fffffe00400780c */ /* 0x000fe20003f86070 */
[C---:B------:R-:W-:Y:S01]  /*1910*/  IMAD R29, R2.reuse, 0x30, RZ ;  /* 0x00000030021d7824 */ /* 0x040fe200078e02ff */
[----:B------:R-:W-:Y:S01]  /*1920*/  ISETP.GT.AND P0, PT, R71, 0x3f, PT ;  /* 0x0000003f4700780c */ /* 0x000fe20003f04270 */
[----:B------:R-:W-:Y:S01]  /*1930*/  IMAD R21, R2, 0xb, RZ ;  /* 0x0000000b02157824 */ /* 0x000fe200078e02ff */
[----:B------:R-:W-:Y:S01]  /*1940*/  SEL R41, RZ, 0x4, P3 ;  /* 0x00000004ff297807 */ /* 0x000fe20001800000 */
[----:B------:R-:W-:Y:S01]  /*1950*/  VIADD R6, R75, 0xfffffffd ;  /* 0xfffffffd4b067836 */ /* 0x000fe20000000000 */
[----:B------:R-:W-:Y:S01]  /*1960*/  ISETP.GE.AND P3, PT, R40, R75, PT ;  /* 0x0000004b2800720c */ /* 0x000fe20003f66270 */
[C---:B------:R-:W-:Y:S01]  /*1970*/  IMAD R65, R2.reuse, 0x34, RZ ;  /* 0x0000003402417824 */ /* 0x040fe200078e02ff */
[----:B------:R-:W-:Y:S01]  /*1980*/  SEL R4, RZ, 0x4, !P6 ;  /* 0x00000004ff047807 */ /* 0x000fe20007000000 */
[C---:B------:R-:W-:Y:S01]  /*1990*/  IMAD R67, R2.reuse, 0x38, RZ ;  /* 0x0000003802437824 */ /* 0x040fe200078e02ff */
[----:B------:R-:W-:Y:S01]  /*19a0*/  ISETP.GE.U32.AND P1, PT, R5, 0x7fffffdf, PT ;  /* 0x7fffffdf0500780c */ /* 0x000fe20003f26070 */
[C---:B------:R-:W-:Y:S01]  /*19b0*/  IMAD.SHL.U32 R5, R2.reuse, 0x2, RZ ;  /* 0x0000000202057824 */ /* 0x040fe200078e00ff */
[----:B------:R-:W-:Y:S01]  /*19c0*/  SEL R41, R41, RZ, P0 ;  /* 0x000000ff29297207 */ /* 0x000fe20000000000 */
[C---:B------:R-:W-:Y:S01]  /*19d0*/  IMAD R25, R2.reuse, 0xd, RZ ;  /* 0x0000000d02197824 */ /* 0x040fe200078e02ff */
[CC--:B------:R-:W-:Y:S01]  /*19e0*/  LEA R94, P0, R2.reuse, R132.reuse, 0x3 ;  /* 0x00000084025e7211 */ /* 0x0c0fe200078018ff */
[----:B------:R-:W-:Y:S01]  /*19f0*/  IMAD R27, R2, 0xe, RZ ;  /* 0x0000000e021b7824 */ /* 0x000fe200078e02ff */
[----:B------:R-:W-:Y:S01]  /*1a00*/  SEL R46, R4, RZ, !P3 ;  /* 0x000000ff042e7207 */ /* 0x000fe20005800000 */
[C---:B------:R-:W-:Y:S01]  /*1a10*/  IMAD R69, R2.reuse, 0x3c, RZ ;  /* 0x0000003c02457824 */ /* 0x040fe200078e02ff */
[-C--:B------:R-:W-:Y:S01]  /*1a20*/  IADD3 R98, P3, PT, R23, R132.reuse, RZ ;  /* 0x0000008417627210 */ /* 0x080fe20007f7e0ff */
[C---:B------:R-:W-:Y:S01]  /*1a30*/  IMAD R31, R2.reuse, 0xf, RZ ;  /* 0x0000000f021f7824 */ /* 0x040fe200078e02ff */
[-C--:B------:R-:W-:Y:S01]  /*1a40*/  LEA.HI.X.SX32 R95, R5, R133.reuse, 0x2, P0 ;  /* 0x00000085055f7211 */ /* 0x080fe200000f16ff */
[C---:B------:R-:W-:Y:S01]  /*1a50*/  IMAD.SHL.U32 R33, R2.reuse, 0x10, RZ ;  /* 0x0000001002217824 */ /* 0x040fe200078e00ff */
[-C--:B------:R-:W-:Y:S01]  /*1a60*/  IADD3 R108, P0, PT, R49, R132.reuse, RZ ;  /* 0x00000084316c7210 */ /* 0x080fe20007f1e0ff */
[C---:B------:R-:W-:Y:S01]  /*1a70*/  IMAD R77, R2.reuse, 0x44, RZ ;  /* 0x00000044024d7824 */ /* 0x040fe200078e02ff */
[-C--:B------:R-:W-:Y:S01]  /*1a80*/  LEA.HI.X.SX32 R99, R7, R133.reuse, 0x2, P3 ;  /* 0x0000008507637211 */ /* 0x080fe200018f16ff */
[C---:B------:R-:W-:Y:S01]  /*1a90*/  IMAD R79, R2.reuse, 0x48, RZ ;  /* 0x00000048024f7824 */ /* 0x040fe200078e02ff */
[-C--:B------:R-:W-:Y:S01]  /*1aa0*/  IADD3 R112, P3, PT, R57, R132.reuse, RZ ;  /* 0x0000008439707210 */ /* 0x080fe20007f7e0ff */
[C---:B------:R-:W-:Y:S01]  /*1ab0*/  IMAD R43, R2.reuse, 0x11, RZ ;  /* 0x00000011022b7824 */ /* 0x040fe200078e02ff */
[-C--:B------:R-:W-:Y:S01]  /*1ac0*/  LEA.HI.X.SX32 R109, R9, R133.reuse, 0x2, P0 ;  /* 0x00000085096d7211 */ /* 0x080fe200000f16ff */
[----:B------:R-:W-:Y:S01]  /*1ad0*/  IMAD R45, R2, 0x12, RZ ;  /* 0x00000012022d7824 */ /* 0x000fe200078e02ff */
[-C--:B------:R-:W-:Y:S01]  /*1ae0*/  IADD3 R116, P0, PT, R72, R132.reuse, RZ ;  /* 0x0000008448747210 */ /* 0x080fe20007f1e0ff */
[C---:B------:R-:W-:Y:S01]  /*1af0*/  IMAD R83, R2.reuse, 0x4c, RZ ;  /* 0x0000004c02537824 */ /* 0x040fe200078e02ff */
[-C--:B------:R-:W-:Y:S01]  /*1b00*/  LEA.HI.X.SX32 R113, R11, R133.reuse, 0x2, P3 ;  /* 0x000000850b717211 */ /* 0x080fe200018f16ff */
[C---:B------:R-:W-:Y:S01]  /*1b10*/  IMAD R97, R2.reuse, 0x50, RZ ;  /* 0x0000005002617824 */ /* 0x040fe200078e02ff */
[CC--:B------:R-:W-:Y:S01]  /*1b20*/  LEA R120, P3, R2.reuse, R132.reuse, 0x5 ;  /* 0x0000008402787211 */ /* 0x0c0fe200078628ff */
[C---:B------:R-:W-:Y:S01]  /*1b30*/  IMAD R47, R2.reuse, 0x13, RZ ;  /* 0x00000013022f7824 */ /* 0x040fe200078e02ff */
[-C--:B------:R-:W-:Y:S01]  /*1b40*/  LEA.HI.X.SX32 R117, R13, R133.reuse, 0x2, P0 ;  /* 0x000000850d757211 */ /* 0x080fe200000f16ff */
[C---:B------:R-:W-:Y:S01]  /*1b50*/  IMAD R101, R2.reuse, 0x54, RZ ;  /* 0x0000005402657824 */ /* 0x040fe200078e02ff */
[-C--:B------:R-:W-:Y:S01]  /*1b60*/  IADD3 R124, P0, PT, R125, R132.reuse, RZ ;  /* 0x000000847d7c7210 */ /* 0x080fe20007f1e0ff */
[C---:B------:R-:W-:Y:S01]  /*1b70*/  IMAD R103, R2.reuse, 0x58, RZ ;  /* 0x0000005802677824 */ /* 0x040fe200078e02ff */
[----:B------:R-:W-:Y:S01]  /*1b80*/  LEA.HI.X.SX32 R121, R15, R133, 0x2, P3 ;  /* 0x000000850f797211 */ /* 0x000fe200018f16ff */
[----:B------:R-:W-:Y:S01]  /*1b90*/  IMAD R51, R2, 0x15, RZ ;  /* 0x0000001502337824 */ /* 0x000fe200078e02ff */
[-C--:B------:R-:W-:Y:S01]  /*1ba0*/  IADD3 R80, P3, PT, R81, R132.reuse, RZ ;  /* 0x0000008451507210 */ /* 0x080fe20007f7e0ff */
[----:B------:R-:W-:Y:S01]  /*1bb0*/  IMAD R74, R40, R3, RZ ;  /* 0x00000003284a7224 */ /* 0x000fe200078e02ff */
[-C--:B------:R-:W-:Y:S01]  /*1bc0*/  LEA.HI.X.SX32 R125, R17, R133.reuse, 0x2, P0 ;  /* 0x00000085117d7211 */ /* 0x080fe200000f16ff */
        /* <DEDUP_REMOVED lines=8> */
[----:B------:R-:W-:Y:S01]  /*1c50*/  IMAD R55, R2, 0x17, RZ ;  /* 0x0000001702377824 */ /* 0x000fe200078e02ff */
[----:B------:R-:W-:Y:S01]  /*1c60*/  ISETP.GE.U32.AND P2, PT, R6, 0x7fffffde, PT ;  /* 0x7fffffde0600780c */ /* 0x000fe20003f46070 */
[C---:B------:R-:W-:Y:S01]  /*1c70*/  IMAD R70, R2.reuse, 0x19, RZ ;  /* 0x0000001902467824 */ /* 0x040fe200078e02ff */
[-C--:B------:R-:W-:Y:S01]  /*1c80*/  IADD3 R4, P0, PT, R65, R132.reuse, RZ ;  /* 0x0000008441047210 */ /* 0x080fe20007f1e0ff */
[C---:B------:R-:W-:Y:S01]  /*1c90*/  IMAD R65, R2.reuse, 0x64, RZ ;  /* 0x0000006402417824 */ /* 0x040fe200078e02ff */
[-C--:B------:R-:W-:Y:S01]  /*1ca0*/  LEA.HI.X.SX32 R29, R23, R133.reuse, 0x2, P3 ;  /* 0x00000085171d7211 */ /* 0x080fe200018f16ff */
        /* <DEDUP_REMOVED lines=9> */
[C---:B------:R-:W-:Y:S01]  /*1d40*/  LEA R10, P3, R2.reuse, R132, 0x6 ;  /* 0x00000084020a7211 */ /* 0x040fe200078630ff */
[----:B------:R-:W-:Y:S01]  /*1d50*/  IMAD R135, R2, 0x7c, RZ ;  /* 0x0000007c02877824 */ /* 0x000fe200078e02ff */
[----:B------:R-:W-:-:S02]  /*1d60*/  LEA.HI.X.SX32 R9, R31, R133, 0x2, P0 ;  /* 0x000000851f097211 */ /* 0x000fc400000f16ff */
        /* <DEDUP_REMOVED lines=8> */
[----:B------:R-:W-:Y:S01]  /*1df0*/  IADD3 R16, P0, PT, R83, R132, RZ ;  /* 0x0000008453107210 */ /* 0x000fe20007f1e0ff */
[----:B------:R-:W-:Y:S01]  /*1e00*/  IMAD R83, R2, 0x78, RZ ;  /* 0x0000007802537824 */ /* 0x000fe200078e02ff */
[----:B------:R-:W-:-:S02]  /*1e10*/  LEA.HI.X.SX32 R15, R45, R133, 0x2, P3 ;  /* 0x000000852d0f7211 */ /* 0x000fc400018f16ff */
[-C--:B------:R-:W-:Y:S02]  /*1e20*/  IADD3 R18, P3, PT, R97, R132.reuse, RZ ;  /* 0x0000008461127210 */ /* 0x080fe40007f7e0ff */
[-C--:B------:R-:W-:Y:S02]  /*1e30*/  LEA.HI.X.SX32 R17, R47, R133.reuse, 0x2, P0 ;  /* 0x000000852f117211 */ /* 0x080fe400000f16ff */
[-C--:B------:R-:W-:Y:S02]  /*1e40*/  IADD3 R20, P0, PT, R101, R132.reuse, RZ ;  /* 0x0000008465147210 */ /* 0x080fe40007f1e0ff */
[-C--:B------:R-:W-:Y:S02]  /*1e50*/  LEA.HI.X.SX32 R19, R49, R133.reuse, 0x2, P3 ;  /* 0x0000008531137211 */ /* 0x080fe400018f16ff */
[----:B------:R-:W-:Y:S02]  /*1e60*/  IADD3 R22, P3, PT, R103, R132, RZ ;  /* 0x0000008467167210 */ /* 0x000fe40007f7e0ff */
[----:B------:R-:W-:-:S02]  /*1e70*/  LEA.HI.X.SX32 R21, R51, R133, 0x2, P0 ;  /* 0x0000008533157211 */ /* 0x000fc400000f16ff */
[----:B------:R-:W-:Y:S02]  /*1e80*/  LEA R86, P5, R74, UR14, 0x2 ;  /* 0x0000000e4a567c11 */ /* 0x000fe4000f8a10ff */
[-C--:B------:R-:W-:Y:S02]  /*1e90*/  LEA.HI.X.SX32 R23, R53, R133.reuse, 0x2, P3 ;  /* 0x0000008535177211 */ /* 0x080fe400018f16ff */
[-C--:B------:R-:W-:Y:S02]  /*1ea0*/  LEA R102, P0, R2, R132.reuse, 0x4 ;  /* 0x0000008402667211 */ /* 0x080fe400078020ff */
[----:B------:R-:W-:Y:S02]  /*1eb0*/  IADD3 R26, P3, PT, R107, R132, RZ ;  /* 0x000000846b1a7210 */ /* 0x000fe40007f7e0ff */
[----:B------:R-:W-:Y:S02]  /*1ec0*/  LEA.HI.X.SX32 R87, R74, UR15, 0x2, P5 ;  /* 0x0000000f4a577c11 */ /* 0x000fe4000a8f16ff */
[----:B------:R-:W-:-:S02]  /*1ed0*/  LEA.HI.X.SX32 R103, R91, R133, 0x2, P0 ;  /* 0x000000855b677211 */ /* 0x000fc400000f16ff */
[-C--:B------:R-:W-:Y:S02]  /*1ee0*/  IADD3 R24, P5, PT, R105, R132.reuse, RZ ;  /* 0x0000008469187210 */ /* 0x080fe40007fbe0ff */
[-C--:B------:R-:W-:Y:S02]  /*1ef0*/  IADD3 R90, P0, PT, R91, R132.reuse, RZ ;  /* 0x000000845b5a7210 */ /* 0x080fe40007f1e0ff */
[-C--:B------:R-:W-:Y:S02]  /*1f00*/  LEA.HI.X.SX32 R27, R57, R133.reuse, 0x2, P3 ;  /* 0x00000085391b7211 */ /* 0x080fe400018f16ff */
[----:B------:R-:W-:Y:S02]  /*1f10*/  IADD3 R30, P3, PT, R65, R132, RZ ;  /* 0x00000084411e7210 */ /* 0x000fe40007f7e0ff */
[-C--:B------:R-:W-:Y:S02]  /*1f20*/  LEA.HI.X.SX32 R25, R55, R133.reuse, 0x2, P5 ;  /* 0x0000008537197211 */ /* 0x080fe400028f16ff */
[----:B------:R-:W-:-:S02]  /*1f30*/  LEA.HI.X.SX32 R91, R2, R133, 0x2, P0 ;  /* 0x00000085025b7211 */ /* 0x000fc400000f16ff */
[-C--:B------:R-:W-:Y:S02]  /*1f40*/  IADD3 R32, P0, PT, R33, R132.reuse, RZ ;  /* 0x0000008421207210 */ /* 0x080fe40007f1e0ff */
[-C--:B------:R-:W-:Y:S02]  /*1f50*/  LEA.HI.X.SX32 R31, R70, R133.reuse, 0x2, P3 ;  /* 0x00000085461f7211 */ /* 0x080fe400018f16ff */
[-C--:B------:R-:W-:Y:S02]  /*1f60*/  IADD3 R76, P5, PT, R77, R132.reuse, RZ ;  /* 0x000000844d4c7210 */ /* 0x080fe40007fbe0ff */
[----:B------:R-:W-:Y:S02]  /*1f70*/  IADD3 R42, P3, PT, R43, R132, RZ ;  /* 0x000000842b2a7210 */ /* 0x000fe40007f7e0ff */
[-C--:B------:R-:W-:Y:S02]  /*1f80*/  LEA.HI.X.SX32 R33, R69, R133.reuse, 0x2, P0 ;  /* 0x0000008545217211 */ /* 0x080fe400000f16ff */
[----:B------:R-:W-:-:S02]  /*1f90*/  LEA.HI.X.SX32 R77, R72, R133, 0x2, P5 ;  /* 0x00000085484d7211 */ /* 0x000fc400028f16ff */
[----:B------:R-:W-:Y:S02]  /*1fa0*/  LEA.HI.X.SX32 R43, R68, R133, 0x2, P3 ;  /* 0x00000085442b7211 */ /* 0x000fe400018f16ff */
[----:B------:R-:W-:Y:S02]  /*1fb0*/  ISETP.NE.U32.AND P0, PT, R36, RZ, PT ;  /* 0x000000ff2400720c */ /* 0x000fe40003f05070 */
[----:B------:R-:W-:Y:S01]  /*1fc0*/  IADD3 R78, P5, PT, R79, R132, RZ ;  /* 0x000000844f4e7210 */ /* 0x000fe20007fbe0ff */
[----:B------:R-:W-:-:S12]  /*1fd0*/  BRA.U UP0, `(.L_x_5) ;  /* 0x0000000100187547 */ /* 0x000fd8000b800000 */
[----:B------:R-:W-:Y:S01]  /*1fe0*/  ELECT P3, URZ, PT ;  /* 0x0000000000ff782f */ /* 0x000fe20003860000 */
[----:B------:R-:W-:Y:S01]  /*1ff0*/  IMAD.MOV.U32 R44, RZ, RZ, 0x1 ;  /* 0x00000001ff2c7424 */ /* 0x000fe200078e00ff */
[----:B------:R-:W-:Y:S01]  /*2000*/  UMOV UR6, 0x40 ;  /* 0x0000004000067882 */ /* 0x000fe20000000000 */
[----:B------:R-:W-:Y:S01]  /*2010*/  UVIRTCOUNT.DEALLOC.SMPOOL 0x80 ;  /* 0x000000800000784c */ /* 0x000fe20000000000 */
[----:B------:R-:W-:-:S09]  /*2020*/  ULEA UR6, UR5, UR6, 0x18 ;  /* 0x0000000605067291 */ /* 0x000fd2000f8ec0ff */
[----:B------:R1:W-:Y:S03]  /*2030*/  @P3 STS.U8 [UR6], R44 ;  /* 0x0000002cff003988 */ /* 0x0003e60008000006 */
.L_x_5:
[----:B------:R-:W-:Y:S01]  /*2040*/  UIADD3 UR11, UPT, UPT, UR20, UR4, URZ ;  /* 0x00000004140b7290 */ /* 0x000fe2000fffe0ff */
[----:B------:R-:W-:Y:S01]  /*2050*/  IADD3 R82, P3, PT, R83, R132, RZ ;  /* 0x0000008453527210 */ /* 0x000fe20007f7e0ff */
[----:B------:R-:W-:Y:S01]  /*2060*/  VOTEU.ALL UP1, P0 ;  /* 0x0000000000ff7886 */ /* 0x000fe20000020000 */
[----:B------:R-:W-:Y:S01]  /*2070*/  UIADD3 UR12, UPT, UPT, UR10, 0x1a000, URZ ;  /* 0x0001a0000a0c7890 */ /* 0x000fe2000fffe0ff */
[----:B-1----:R-:W-:Y:S01]  /*2080*/  VIADD R44, R75, 0xfffffffc ;  /* 0xfffffffc4b2c7836 */ /* 0x002fe20000000000 */
[----:B------:R-:W-:Y:S01]  /*2090*/  LEA.HI.X.SX32 R83, R66, R133, 0x2, P3 ;  /* 0x0000008542537211 */ /* 0x000fe200018f16ff */
[----:B------:R-:W-:Y:S01]  /*20a0*/  VOTEU.ALL UP2, P0 ;  /* 0x0000000000ff7886 */ /* 0x000fe20000040000 */
[----:B------:R-:W-:-:S04]  /*20b0*/  @!UP1 UIADD3 UR14, UPT, UPT, -UR7, 0x100000, URZ ;  /* 0x00100000070e9890 */ /* 0x000fc8000fffe1ff */
[----:B------:R-:W-:Y:S02]  /*20c0*/  @!UP1 USHF.L.U32 UR15, UR14, 0xb, URZ ;  /* 0x0000000b0e0f9899 */ /* 0x000fe400080006ff */
[----:B------:R-:W-:Y:S01]  /*20d0*/  @!UP1 USHF.L.U32 UR14, UR14, 0x1, URZ ;  /* 0x000000010e0e9899 */ /* 0x000fe200080006ff */
[----:B------:R-:W-:Y:S01]  /*20e0*/  VIADD R45, R75, 0xfffffff9 ;  /* 0xfffffff94b2d7836 */ /* 0x000fe20000000000 */
[----:B------:R-:W-:Y:S01]  /*20f0*/  STTM.x64 tmem[UR11], RZ ;  /* 0x000000ff000079ed */ /* 0x000fe2000834000b */
[----:B------:R-:W1:Y:S01]  /*2100*/  FENCE.VIEW.ASYNC.T ;  /* 0x00000000000073c6 */ /* 0x000e620000000200 */
[----:B------:R-:W-:-:S04]  /*2110*/  @!UP1 UIADD3 UR4, UPT, UPT, -UR7, 0x100000, URZ ;  /* 0x0010000007049890 */ /* 0x000fc8000fffe1ff */
[----:B------:R-:W-:Y:S02]  /*2120*/  @!UP1 USHF.L.U32 UR5, UR4, 0xb, URZ ;  /* 0x0000000b04059899 */ /* 0x000fe400080006ff */
[----:B------:R-:W-:Y:S01]  /*2130*/  @!UP1 USHF.L.U32 UR4, UR4, 0x1, URZ ;  /* 0x0000000104049899 */ /* 0x000fe200080006ff */
[----:B-1----:R-:W-:Y:S01]  /*2140*/  BAR.SYNC.DEFER_BLOCKING 0x0 ;  /* 0x0000000000007b1d */ /* 0x002fe20000010000 */
[----:B------:R-:W-:Y:S01]  /*2150*/  IADD3 R134, P3, PT, R135, R132, RZ ;  /* 0x0000008487867210 */ /* 0x000fe20007f7e0ff */
[----:B------:R-:W-:Y:S01]  /*2160*/  IMAD.SHL.U32 R47, R2, 0x20, RZ ;  /* 0x00000020022f7824 */ /* 0x000fe200078e00ff */
[----:B------:R-:W-:Y:S01]  /*2170*/  LEA R65, R36, UR10, 0x7 ;  /* 0x0000000a24417c11 */ /* 0x000fe2000f8e38ff */
[C---:B------:R-:W-:Y:S01]  /*2180*/  VIADD R104, R75.reuse, 0xffffffd8 ;  /* 0xffffffd84b687836 */ /* 0x040fe20000000000 */
[-C--:B------:R-:W-:Y:S01]  /*2190*/  LEA.HI.X.SX32 R135, R64, R133.reuse, 0x2, P3 ;  /* 0x0000008540877211 */ /* 0x080fe200018f16ff */
[----:B------:R-:W-:Y:S01]  /*21a0*/  VOTEU.ALL UP1, P0 ;  /* 0x0000000000ff7886 */ /* 0x000fe20000020000 */
[----:B------:R-:W-:Y:S01]  /*21b0*/  ISETP.GE.U32.AND P3, PT, R44, 0x7fffffdd, PT ;  /* 0x7fffffdd2c00780c */ /* 0x000fe20003f66070 */
[----:B------:R-:W-:Y:S01]  /*21c0*/  VIADD R44, R75, 0xfffffffb ;  /* 0xfffffffb4b2c7836 */ /* 0x000fe20000000000 */
[----:B------:R-:W-:Y:S01]  /*21d0*/  LEA.HI.X.SX32 R79, R67, R133, 0x2, P5 ;  /* 0x00000085434f7211 */ /* 0x000fe200028f16ff */
[----:B------:R-:W-:Y:S01]  /*21e0*/  VIADD R141, R75, 0xffffffc0 ;  /* 0xffffffc04b8d7836 */ /* 0x000fe20000000000 */
[----:B------:R-:W-:Y:S01]  /*21f0*/  LOP3.LUT R105, R37, 0x40, RZ, 0x3c, !PT ;  /* 0x0000004025697812 */ /* 0x000fe200078e3cff */
[C---:B------:R-:W-:Y:S01]  /*2200*/  VIADD R179, R75.reuse, 0xffffff80 ;  /* 0xffffff804bb37836 */ /* 0x040fe20000000000 */
[----:B------:R-:W-:Y:S01]  /*2210*/  P2R R172, PR, RZ, 0x40 ;  /* 0x00000040ffac7803 */ /* 0x000fe20000000000 */
[----:B------:R-:W-:Y:S01]  /*2220*/  UIADD3 UR21, UPT, UPT, UR20, 0x40, URZ ;  /* 0x0000004014157890 */ /* 0x000fe2000fffe0ff */
[----:B------:R-:W1:Y:S02]  /*2230*/  FENCE.VIEW.ASYNC.S ;  /* 0x00000000000073c6 */ /* 0x000e640000000000 */
[----:B-1----:R-:W1:Y:S02]  /*2240*/  @!UP1 SYNCS.EXCH.64 URZ, [UR12], UR14 ;  /* 0x0000000e0cff95b2 */ /* 0x002e640008000100 */
[----:B-1----:R-:W-:Y:S06]  /*2250*/  BAR.SYNC.DEFER_BLOCKING 0x0 ;  /* 0x0000000000007b1d */ /* 0x002fec0000010000 */
[----:B------:R1:W2:Y:S02]  /*2260*/  @!UP2 SYNCS.EXCH.64 URZ, [UR10+0x1a008], UR4 ;  /* 0x01a008040affa5b2 */ /* 0x0002a40008000100 */
[----:B------:R-:W-:Y:S01]  /*2270*/  @!PT LDS RZ, [RZ] ;  /* 0x00000000fffff984 */ /* 0x000fe20000000800 */
[----:B------:R-:W-:Y:S01]  /*2280*/  @!PT LDS RZ, [RZ] ;  /* 0x00000000fffff984 */ /* 0x000fe20000000800 */
[----:B------:R-:W-:Y:S01]  /*2290*/  @!PT LDS RZ, [RZ] ;  /* 0x00000000fffff984 */ /* 0x000fe20000000800 */
[----:B--2---:R2:W-:Y:S01]  /*22a0*/  LDGSTS.E [R65], desc[UR18][R132.64], !P4 ;  /* 0x0000000084417fae */ /* 0x0045e2000e1a1012 */
[----:B------:R-:W-:Y:S01]  /*22b0*/  ISETP.GE.U32.AND P4, PT, R44, 0x7fffffdc, PT ;  /* 0x7fffffdc2c00780c */ /* 0x000fe20003f86070 */
[----:B------:R-:W-:-:S02]  /*22c0*/  VIADD R44, R75, 0xfffffffa ;  /* 0xfffffffa4b2c7836 */ /* 0x000fc40000000000 */
[----:B------:R3:W-:Y:S03]  /*22d0*/  LDGSTS.E [R65+0x4], desc[UR18][R90.64], !P1 ;  /* 0x000040005a417fae */ /* 0x0007e6000c9a1012 */
[----:B------:R-:W-:Y:S01]  /*22e0*/  ISETP.GE.U32.AND P1, PT, R44, 0x7fffffdb, PT ;  /* 0x7fffffdb2c00780c */ /* 0x000fe20003f26070 */
[----:B------:R-:W-:Y:S01]  /*22f0*/  VIADD R44, R75, 0xfffffff8 ;  /* 0xfffffff84b2c7836 */ /* 0x000fe20000000000 */
[----:B------:R4:W-:Y:S01]  /*2300*/  LDGSTS.E [R65+0x8], desc[UR18][R94.64], !P2 ;  /* 0x000080005e417fae */ /* 0x0009e2000d1a1012 */
[----:B------:R-:W-:Y:S01]  /*2310*/  ISETP.GE.U32.AND P2, PT, R45, 0x7fffffda, PT ;  /* 0x7fffffda2d00780c */ /* 0x000fe20003f46070 */
[C---:B------:R-:W-:Y:S01]  /*2320*/  VIADD R45, R75.reuse, 0xfffffff7 ;  /* 0xfffffff74b2d7836 */ /* 0x040fe20000000000 */
[----:B-1----:R-:W1:Y:S01]  /*2330*/  LDCU UR4, c[0x0][0x3b0] ;  /* 0x00007600ff0477ac */ /* 0x002e620008000800 */
[----:B------:R5:W-:Y:S01]  /*2340*/  LDGSTS.E [R65+0xc], desc[UR18][R98.64], !P3 ;  /* 0x0000c00062417fae */ /* 0x000be2000d9a1012 */
[----:B------:R-:W-:Y:S01]  /*2350*/  ISETP.GE.U32.AND P3, PT, R44, 0x7fffffd9, PT ;  /* 0x7fffffd92c00780c */ /* 0x000fe20003f66070 */
[----:B------:R-:W-:-:S02]  /*2360*/  VIADD R44, R75, 0xfffffff6 ;  /* 0xfffffff64b2c7836 */ /* 0x000fc40000000000 */
[----:B------:R1:W-:Y:S01]  /*2370*/  LDGSTS.E [R65+0x10], desc[UR18][R102.64], !P4 ;  /* 0x0001000066417fae */ /* 0x0003e2000e1a1012 */
[----:B------:R-:W-:Y:S01]  /*2380*/  ISETP.GE.U32.AND P4, PT, R45, 0x7fffffd8, PT ;  /* 0x7fffffd82d00780c */ /* 0x000fe20003f86070 */
[C---:B------:R-:W-:Y:S02]  /*2390*/  VIADD R45, R75.reuse, 0xfffffff5 ;  /* 0xfffffff54b2d7836 */ /* 0x040fe40000000000 */
[----:B------:R1:W-:Y:S01]  /*23a0*/  LDGSTS.E [R65+0x14], desc[UR18][R108.64], !P1 ;  /* 0x000140006c417fae */ /* 0x0003e2000c9a1012 */
[----:B------:R-:W-:Y:S01]  /*23b0*/  ISETP.GE.U32.AND P1, PT, R44, 0x7fffffd7, PT ;  /* 0x7fffffd72c00780c */ /* 0x000fe20003f26070 */
[----:B------:R-:W-:Y:S02]  /*23c0*/  VIADD R44, R75, 0xfffffff4 ;  /* 0xfffffff44b2c7836 */ /* 0x000fe40000000000 */
[----:B------:R1:W-:Y:S01]  /*23d0*/  LDGSTS.E [R65+0x18], desc[UR18][R112.64], !P2 ;  /* 0x0001800070417fae */ /* 0x0003e2000d1a1012 */
[----:B------:R-:W-:Y:S01]  /*23e0*/  ISETP.GE.U32.AND P2, PT, R45, 0x7fffffd6, PT ;  /* 0x7fffffd62d00780c */ /* 0x000fe20003f46070 */
[----:B------:R-:W-:-:S02]  /*23f0*/  VIADD R45, R75, 0xfffffff3 ;  /* 0xfffffff34b2d7836 */ /* 0x000fc40000000000 */
[----:B------:R1:W-:Y:S01]  /*2400*/  LDGSTS.E [R65+0x1c], desc[UR18][R116.64], !P3 ;  /* 0x0001c00074417fae */ /* 0x0003e2000d9a1012 */
[----:B------:R-:W-:Y:S01]  /*2410*/  ISETP.GE.U32.AND P3, PT, R44, 0x7fffffd5, PT ;  /* 0x7fffffd52c00780c */ /* 0x000fe20003f66070 */
[----:B------:R-:W-:Y:S02]  /*2420*/  VIADD R44, R75, 0xfffffff2 ;  /* 0xfffffff24b2c7836 */ /* 0x000fe40000000000 */
[----:B------:R1:W-:Y:S01]  /*2430*/  LDGSTS.E [R65+0x20], desc[UR18][R120.64], !P4 ;  /* 0x0002000078417fae */ /* 0x0003e2000e1a1012 */
[----:B------:R-:W-:Y:S01]  /*2440*/  ISETP.GE.U32.AND P4, PT, R45, 0x7fffffd4, PT ;  /* 0x7fffffd42d00780c */ /* 0x000fe20003f86070 */
[C---:B------:R-:W-:Y:S02]  /*2450*/  VIADD R45, R75.reuse, 0xfffffff1 ;  /* 0xfffffff14b2d7836 */ /* 0x040fe40000000000 */
        /* <DEDUP_REMOVED lines=50> */
[----:B-1----:R-:W-:Y:S02]  /*2780*/  IMAD R63, R63, UR4, RZ ;  /* 0x000000043f3f7c24 */ /* 0x002fe4000f8e02ff */
[----:B------:R1:W-:Y:S01]  /*2790*/  LDGSTS.E [R65+0x68], desc[UR18][R32.64], !P2 ;  /* 0x0006800020417fae */ /* 0x0003e2000d1a1012 */
[----:B------:R-:W-:Y:S01]  /*27a0*/  ISETP.GE.U32.AND P2, PT, R45, 0x7fffffc2, PT ;  /* 0x7fffffc22d00780c */ /* 0x000fe20003f46070 */
[----:B------:R-:W-:Y:S02]  /*27b0*/  IMAD R55, R54, UR4, RZ ;  /* 0x0000000436377c24 */ /* 0x000fe4000f8e02ff */
[----:B------:R1:W-:Y:S01]  /*27c0*/  LDGSTS.E [R65+0x6c], desc[UR18][R42.64], !P3 ;  /* 0x0006c0002a417fae */ /* 0x0003e2000d9a1012 */
[----:B------:R-:W-:Y:S01]  /*27d0*/  ISETP.GE.U32.AND P3, PT, R59, 0x7fffffc1, PT ;  /* 0x7fffffc13b00780c */ /* 0x000fe20003f66070 */
[----:B------:R-:W-:-:S02]  /*27e0*/  IMAD R61, R61, UR4, RZ ;  /* 0x000000043d3d7c24 */ /* 0x000fc4000f8e02ff */
[----:B------:R1:W-:Y:S01]  /*27f0*/  LDGSTS.E [R65+0x70], desc[UR18][R76.64], !P4 ;  /* 0x000700004c417fae */ /* 0x0003e2000e1a1012 */
[----:B------:R-:W-:Y:S02]  /*2800*/  IMAD R59, R50, UR4, RZ ;  /* 0x00000004323b7c24 */ /* 0x000fe4000f8e02ff */
[----:B------:R-:W-:Y:S01]  /*2810*/  IMAD R54, R84, UR4, RZ ;  /* 0x0000000454367c24 */ /* 0x000fe2000f8e02ff */
[-C--:B------:R-:W-:Y:S01]  /*2820*/  LEA R84, P4, R63, R86.reuse, 0x2 ;  /* 0x000000563f547211 */ /* 0x080fe200078810ff */
[----:B------:R-:W-:Y:S01]  /*2830*/  IMAD R57, R52, UR4, RZ ;  /* 0x0000000434397c24 */ /* 0x000fe2000f8e02ff */
[----:B------:R1:W-:Y:S01]  /*2840*/  LDGSTS.E [R65+0x74], desc[UR18][R78.64], !P1 ;  /* 0x000740004e417fae */ /* 0x0003e2000c9a1012 */
[----:B------:R-:W-:Y:S01]  /*2850*/  IMAD R53, R85, UR4, RZ ;  /* 0x0000000455357c24 */ /* 0x000fe2000f8e02ff */
[-C--:B------:R-:W-:Y:S01]  /*2860*/  LEA.HI.X.SX32 R85, R63, R87.reuse, 0x2, P4 ;  /* 0x000000573f557211 */ /* 0x080fe200020f16ff */
[----:B------:R-:W-:Y:S01]  /*2870*/  IMAD R52, R88, UR4, RZ ;  /* 0x0000000458347c24 */ /* 0x000fe2000f8e02ff */
[----:B------:R1:W-:Y:S01]  /*2880*/  LDGSTS.E [R65+0x78], desc[UR18][R82.64], !P2 ;  /* 0x0007800052417fae */ /* 0x0003e2000d1a1012 */
[----:B------:R-:W-:Y:S01]  /*2890*/  IMAD R50, R92, UR4, RZ ;  /* 0x000000045c327c24 */ /* 0x000fe2000f8e02ff */
[-C--:B------:R-:W-:Y:S01]  /*28a0*/  LEA R88, P2, R61, R86.reuse, 0x2 ;  /* 0x000000563d587211 */ /* 0x080fe200078410ff */
[----:B------:R-:W-:Y:S01]  /*28b0*/  IMAD R51, R89, UR4, RZ ;  /* 0x0000000459337c24 */ /* 0x000fe2000f8e02ff */
[----:B------:R1:W-:Y:S01]  /*28c0*/  LDGSTS.E [R65+0x7c], desc[UR18][R134.64], !P3 ;  /* 0x0007c00086417fae */ /* 0x0003e2000d9a1012 */
[-C--:B------:R-:W-:Y:S01]  /*28d0*/  LEA R92, P3, R59, R86.reuse, 0x2 ;  /* 0x000000563b5c7211 */ /* 0x080fe200078610ff */
[----:B------:R-:W-:Y:S01]  /*28e0*/  IMAD R49, R93, UR4, RZ ;  /* 0x000000045d317c24 */ /* 0x000fe2000f8e02ff */
[-C--:B------:R-:W-:Y:S01]  /*28f0*/  LEA R96, P4, R57, R86.reuse, 0x2 ;  /* 0x0000005639607211 */ /* 0x080fe200078810ff */
[----:B------:R-:W-:Y:S01]  /*2900*/  IMAD R62, R62, UR4, RZ ;  /* 0x000000043e3e7c24 */ /* 0x000fe2000f8e02ff */
[-C--:B------:R-:W-:Y:S01]  /*2910*/  LEA.HI.X.SX32 R89, R61, R87.reuse, 0x2, P2 ;  /* 0x000000573d597211 */ /* 0x080fe200010f16ff */
[----:B------:R-:W-:Y:S01]  /*2920*/  IMAD R60, R60, UR4, RZ ;  /* 0x000000043c3c7c24 */ /* 0x000fe2000f8e02ff */
[-C--:B------:R-:W-:Y:S01]  /*2930*/  LEA.HI.X.SX32 R93, R59, R87.reuse, 0x2, P3 ;  /* 0x000000573b5d7211 */ /* 0x080fe200018f16ff */
[----:B------:R-:W-:Y:S01]  /*2940*/  IMAD R58, R58, UR4, RZ ;  /* 0x000000043a3a7c24 */ /* 0x000fe2000f8e02ff */
[-C--:B------:R-:W-:Y:S01]  /*2950*/  LEA R100, P2, R55, R86.reuse, 0x2 ;  /* 0x0000005637647211 */ /* 0x080fe200078410ff */
[----:B------:R-:W-:Y:S01]  /*2960*/  IMAD R56, R56, UR4, RZ ;  /* 0x0000000438387c24 */ /* 0x000fe2000f8e02ff */
[-C--:B------:R-:W-:Y:S01]  /*2970*/  LEA R106, P3, R53, R86.reuse, 0x2 ;  /* 0x00000056356a7211 */ /* 0x080fe200078610ff */
[----:B------:R-:W-:Y:S01]  /*2980*/  IMAD R48, R48, UR4, RZ ;  /* 0x0000000430307c24 */ /* 0x000fe2000f8e02ff */
[-C--:B------:R-:W-:Y:S01]  /*2990*/  LEA.HI.X.SX32 R97, R57, R87.reuse, 0x2, P4 ;  /* 0x0000005739617211 */ /* 0x080fe200020f16ff */
[----:B------:R-:W-:Y:S01]  /*29a0*/  VIADD R45, R75, 0xffffffde ;  /* 0xffffffde4b2d7836 */ /* 0x000fe20000000000 */
[-C--:B------:R-:W-:Y:S01]  /*29b0*/  LEA R110, P4, R51, R86.reuse, 0x2 ;  /* 0x00000056336e7211 */ /* 0x080fe200078810ff */
[----:B------:R-:W0:Y:S01]  /*29c0*/  LDGDEPBAR ;  /* 0x00000000000079af */ /* 0x000e220000000000 */
[-C--:B------:R-:W-:Y:S01]  /*29d0*/  LEA.HI.X.SX32 R101, R55, R87.reuse, 0x2, P2 ;  /* 0x0000005737657211 */ /* 0x080fe200010f16ff */
[----:B------:R-:W-:Y:S01]  /*29e0*/  VIADD R44, R75, 0xffffffdf ;  /* 0xffffffdf4b2c7836 */ /* 0x000fe20000000000 */
[----:B------:R-:W-:Y:S01]  /*29f0*/  LEA.HI.X.SX32 R107, R53, R87, 0x2, P3 ;  /* 0x00000057356b7211 */ /* 0x000fe200018f16ff */
[----:B--2---:R-:W-:Y:S01]  /*2a00*/  IMAD.WIDE R132, R47, 0x4, R132 ;  /* 0x000000042f847825 */ /* 0x004fe200078e0284 */
[----:B------:R-:W-:-:S02]  /*2a10*/  LEA R114, P2, R49, R86, 0x2 ;  /* 0x0000005631727211 */ /* 0x000fc400078410ff */
[-C--:B------:R-:W-:Y:S01]  /*2a20*/  LEA R118, P3, R62, R86.reuse, 0x2 ;  /* 0x000000563e767211 */ /* 0x080fe200078610ff */
[----:B---3--:R-:W-:Y:S01]  /*2a30*/  IMAD.WIDE R90, R47, 0x4, R90 ;  /* 0x000000042f5a7825 */ /* 0x008fe200078e025a */
[-C--:B------:R-:W-:Y:S02]  /*2a40*/  LEA.HI.X.SX32 R111, R51, R87.reuse, 0x2, P4 ;  /* 0x00000057336f7211 */ /* 0x080fe400020f16ff */
[-C--:B------:R-:W-:Y:S01]  /*2a50*/  LEA R122, P4, R60, R86.reuse, 0x2 ;  /* 0x000000563c7a7211 */ /* 0x080fe200078810ff */
[----:B----4-:R-:W-:Y:S01]  /*2a60*/  IMAD.WIDE R94, R47, 0x4, R94 ;  /* 0x000000042f5e7825 */ /* 0x010fe200078e025e */
[-C--:B------:R-:W-:Y:S02]  /*2a70*/  LEA.HI.X.SX32 R115, R49, R87.reuse, 0x2, P2 ;  /* 0x0000005731737211 */ /* 0x080fe400010f16ff */
[----:B------:R-:W-:Y:S01]  /*2a80*/  LEA.HI.X.SX32 R119, R62, R87, 0x2, P3 ;  /* 0x000000573e777211 */ /* 0x000fe200018f16ff */
[----:B-----5:R-:W-:Y:S01]  /*2a90*/  IMAD.WIDE R98, R47, 0x4, R98 ;  /* 0x000000042f627825 */ /* 0x020fe200078e0262 */
[----:B------:R-:W-:-:S02]  /*2aa0*/  LEA R126, P2, R58, R86, 0x2 ;  /* 0x000000563a7e7211 */ /* 0x000fc400078410ff */
[-C--:B------:R-:W-:Y:S01]  /*2ab0*/  LEA R138, P3, R56, R86.reuse, 0x2 ;  /* 0x00000056388a7211 */ /* 0x080fe200078610ff */
[C---:B------:R-:W-:Y:S01]  /*2ac0*/  IMAD.WIDE R102, R47.reuse, 0x4, R102 ;  /* 0x000000042f667825 */ /* 0x040fe200078e0266 */
[-C--:B------:R-:W-:Y:S02]  /*2ad0*/  LEA.HI.X.SX32 R123, R60, R87.reuse, 0x2, P4 ;  /* 0x000000573c7b7211 */ /* 0x080fe400020f16ff */
[-C--:B------:R-:W-:Y:S01]  /*2ae0*/  LEA R136, P4, R54, R86.reuse, 0x2 ;  /* 0x0000005636887211 */ /* 0x080fe200078810ff */
[C---:B------:R-:W-:Y:S01]  /*2af0*/  IMAD.WIDE R108, R47.reuse, 0x4, R108 ;  /* 0x000000042f6c7825 */ /* 0x040fe200078e026c */
[-C--:B------:R-:W-:Y:S02]  /*2b00*/  LEA.HI.X.SX32 R127, R58, R87.reuse, 0x2, P2 ;  /* 0x000000573a7f7211 */ /* 0x080fe400010f16ff */
[----:B------:R-:W-:Y:S01]  /*2b10*/  LEA.HI.X.SX32 R139, R56, R87, 0x2, P3 ;  /* 0x00000057388b7211 */ /* 0x000fe200018f16ff */
[----:B------:R-:W-:Y:S01]  /*2b20*/  IMAD.WIDE R112, R47, 0x4, R112 ;  /* 0x000000042f707825 */ /* 0x000fe200078e0270 */
[----:B------:R-:W-:-:S02]  /*2b30*/  LEA R130, P2, R52, R86, 0x2 ;  /* 0x0000005634827211 */ /* 0x000fc400078410ff */
[-C--:B------:R-:W-:Y:S01]  /*2b40*/  LEA R128, P3, R50, R86.reuse, 0x2 ;  /* 0x0000005632807211 */ /* 0x080fe200078610ff */
[C---:B------:R-:W-:Y:S01]  /*2b50*/  IMAD.WIDE R116, R47.reuse, 0x4, R116 ;  /* 0x000000042f747825 */ /* 0x040fe200078e0274 */
[-C--:B------:R-:W-:Y:S02]  /*2b60*/  LEA.HI.X.SX32 R137, R54, R87.reuse, 0x2, P4 ;  /* 0x0000005736897211 */ /* 0x080fe400020f16ff */
[----:B------:R-:W-:Y:S01]  /*2b70*/  LEA R86, P4, R48, R86, 0x2 ;  /* 0x0000005630567211 */ /* 0x000fe200078810ff */
[C---:B------:R-:W-:Y:S01]  /*2b80*/  IMAD.WIDE R120, R47.reuse, 0x4, R120 ;  /* 0x000000042f787825 */ /* 0x040fe200078e0278 */
[-C--:B------:R-:W-:Y:S02]  /*2b90*/  LEA.HI.X.SX32 R131, R52, R87.reuse, 0x2, P2 ;  /* 0x0000005734837211 */ /* 0x080fe400010f16ff */
[-C--:B------:R-:W-:Y:S01]  /*2ba0*/  LEA.HI.X.SX32 R129, R50, R87.reuse, 0x2, P3 ;  /* 0x0000005732817211 */ /* 0x080fe200018f16ff */
[----:B------:R-:W-:Y:S01]  /*2bb0*/  IMAD.WIDE R124, R47, 0x4, R124 ;  /* 0x000000042f7c7825 */ /* 0x000fe200078e027c */
[----:B------:R-:W-:-:S02]  /*2bc0*/  LEA.HI.X.SX32 R87, R48, R87, 0x2, P4 ;  /* 0x0000005730577211 */ /* 0x000fc400020f16ff */
[----:B------:R-:W-:Y:S01]  /*2bd0*/  ISETP.NE.U32.AND P4, PT, R46, RZ, PT ;  /* 0x000000ff2e00720c */ /* 0x000fe20003f85070 */
[----:B------:R-:W-:Y:S01]  /*2be0*/  VIADD R46, R37, UR10 ;  /* 0x0000000a252e7c36 */ /* 0x000fe20008000000 */
[----:B------:R-:W-:Y:S01]  /*2bf0*/  ISETP.GE.U32.AND P1, PT, R45, 0x7fffffbf, PT ;  /* 0x7fffffbf2d00780c */ /* 0x000fe20003f26070 */
[C---:B------:R-:W-:Y:S01]  /*2c00*/  VIADD R45, R75.reuse, 0xffffffdc ;  /* 0xffffffdc4b2d7836 */ /* 0x040fe20000000000 */
[----:B------:R-:W-:Y:S01]  /*2c10*/  ISETP.GE.U32.AND P5, PT, R44, 0x7fffffc0, PT ;  /* 0x7fffffc02c00780c */ /* 0x000fe20003fa6070 */
[----:B------:R-:W-:Y:S02]  /*2c20*/  VIADD R44, R75, 0xffffffdd ;  /* 0xffffffdd4b2c7836 */ /* 0x000fe40000000000 */
[----:B------:R-:W-:Y:S01]  /*2c30*/  IMAD.WIDE R80, R47, 0x4, R80 ;  /* 0x000000042f507825 */ /* 0x000fe200078e0250 */
[----:B------:R-:W-:Y:S02]  /*2c40*/  ISETP.GE.U32.AND P3, PT, R45, 0x7fffffbd, PT ;  /* 0x7fffffbd2d00780c */ /* 0x000fe40003f66070 */
[----:B------:R-:W-:Y:S01]  /*2c50*/  ISETP.GE.U32.AND P2, PT, R44, 0x7fffffbe, PT ;  /* 0x7fffffbe2c00780c */ /* 0x000fe20003f46070 */
[----:B------:R-:W-:-:S02]  /*2c60*/  VIADD R45, R105, UR10 ;  /* 0x0000000a692d7c36 */ /* 0x000fc40008000000 */
[----:B------:R-:W-:Y:S01]  /*2c70*/  LDGSTS.E [R46+0x10000], desc[UR18][R84.64], P4 ;  /* 0x10000000542e7fae */ /* 0x000fe2000a1a1012 */
[----:B------:R-:W-:Y:S02]  /*2c80*/  VIADD R44, R75, 0xffffffdb ;  /* 0xffffffdb4b2c7836 */ /* 0x000fe40000000000 */
[C---:B------:R-:W-:Y:S01]  /*2c90*/  IMAD.WIDE R34, R47.reuse, 0x4, R34 ;  /* 0x000000042f227825 */ /* 0x040fe200078e0222 */
[----:B------:R-:W-:Y:S03]  /*2ca0*/  LDGSTS.E [R46+0x10400], desc[UR18][R88.64], P4 ;  /* 0x10400000582e7fae */ /* 0x000fe6000a1a1012 */
        /* <DEDUP_REMOVED lines=26> */
[----:B------:R-:W-:Y:S01]  /*2e50*/  IMAD.WIDE R30, R47, 0x4, R30 ;  /* 0x000000042f1e7825 */ /* 0x000fe200078e021e */
[----:B------:R-:W-:Y:S01]  /*2e60*/  LDGSTS.E [R45+0x11e00], desc[UR18][R86.64], P4 ;  /* 0x11e00000562d7fae */ /* 0x000fe2000a1a1012 */
[----:B------:R-:W-:-:S02]  /*2e70*/  ISETP.GE.U32.AND P4, PT, R44, 0x7fffffbc, PT ;  /* 0x7fffffbc2c00780c */ /* 0x000fc40003f86070 */
[----:B------:R-:W-:Y:S01]  /*2e80*/  VIADD R44, R75, 0xffffffda ;  /* 0xffffffda4b2c7836 */ /* 0x000fe20000000000 */
[----:B------:R-:W0:Y:S01]  /*2e90*/  LDGDEPBAR ;  /* 0x00000000000079af */ /* 0x000e220000000000 */
[C---:B-1----:R-:W-:Y:S01]  /*2ea0*/  IMAD.WIDE R32, R47.reuse, 0x4, R32 ;  /* 0x000000042f207825 */ /* 0x042fe200078e0220 */
[----:B------:R-:W-:Y:S03]  /*2eb0*/  BAR.SYNC.DEFER_BLOCKING 0x0 ;  /* 0x0000000000007b1d */ /* 0x000fe60000010000 */
[----:B------:R-:W-:-:S04]  /*2ec0*/  IMAD.WIDE R42, R47, 0x4, R42 ;  /* 0x000000042f2a7825 */ /* 0x000fc800078e022a */
[----:B------:R-:W-:-:S04]  /*2ed0*/  IMAD.WIDE R76, R47, 0x4, R76 ;  /* 0x000000042f4c7825 */ /* 0x000fc800078e024c */
[----:B------:R-:W-:-:S04]  /*2ee0*/  IMAD.WIDE R78, R47, 0x4, R78 ;  /* 0x000000042f4e7825 */ /* 0x000fc800078e024e */
[----:B------:R-:W-:-:S04]  /*2ef0*/  IMAD.WIDE R82, R47, 0x4, R82 ;  /* 0x000000042f527825 */ /* 0x000fc800078e0252 */
[----:B------:R-:W-:Y:S01]  /*2f00*/  IMAD.WIDE R134, R47, 0x4, R134 ;  /* 0x000000042f867825 */ /* 0x000fe200078e0286 */
[----:B------:R-:W-:Y:S01]  /*2f10*/  @!PT LDS RZ, [RZ] ;  /* 0x00000000fffff984 */ /* 0x000fe20000000800 */
[----:B------:R-:W-:Y:S01]  /*2f20*/  @!PT LDS RZ, [RZ] ;  /* 0x00000000fffff984 */ /* 0x000fe20000000800 */
[----:B------:R-:W-:Y:S01]  /*2f30*/  @!PT LDS RZ, [RZ] ;  /* 0x00000000fffff984 */ /* 0x000fe20000000800 */
[----:B------:R1:W-:Y:S01]  /*2f40*/  LDGSTS.E [R65+0x4000], desc[UR18][R132.64], !P5 ;  /* 0x0400000084417fae */ /* 0x0003e2000e9a1012 */
[----:B------:R-:W-:Y:S02]  /*2f50*/  ISETP.GE.U32.AND P5, PT, R44, 0x7fffffbb, PT ;  /* 0x7fffffbb2c00780c */ /* 0x000fe40003fa6070 */
[C---:B------:R-:W-:Y:S01]  /*2f60*/  VIADD R44, R75.reuse, 0xffffffd9 ;  /* 0xffffffd94b2c7836 */ /* 0x040fe20000000000 */
[----:B------:R2:W-:Y:S04]  /*2f70*/  LDGSTS.E [R65+0x4004], desc[UR18][R90.64], !P1 ;  /* 0x040040005a417fae */ /* 0x0005e8000c9a1012 */
[----:B------:R-:W-:Y:S01]  /*2f80*/  ISETP.GE.U32.AND P1, PT, R44, 0x7fffffba, PT ;  /* 0x7fffffba2c00780c */ /* 0x000fe20003f26070 */
[C---:B------:R-:W-:Y:S01]  /*2f90*/  VIADD R44, R75.reuse, 0xffffffd7 ;  /* 0xffffffd74b2c7836 */ /* 0x040fe20000000000 */
[----:B------:R3:W-:Y:S01]  /*2fa0*/  LDGSTS.E [R65+0x4008], desc[UR18][R94.64], !P2 ;  /* 0x040080005e417fae */ /* 0x0007e2000d1a1012 */
[----:B------:R-:W-:Y:S01]  /*2fb0*/  ISETP.GE.U32.AND P2, PT, R104, 0x7fffffb9, PT ;  /* 0x7fffffb96800780c */ /* 0x000fe20003f46070 */
[----:B------:R-:W-:-:S02]  /*2fc0*/  VIADD R104, R75, 0xffffffd5 ;  /* 0xffffffd54b687836 */ /* 0x000fc40000000000 */
[----:B------:R4:W-:Y:S01]  /*2fd0*/  LDGSTS.E [R65+0x400c], desc[UR18][R98.64], !P3 ;  /* 0x0400c00062417fae */ /* 0x0009e2000d9a1012 */
[----:B------:R-:W-:Y:S01]  /*2fe0*/  ISETP.GE.U32.AND P3, PT, R44, 0x7fffffb8, PT ;  /* 0x7fffffb82c00780c */ /* 0x000fe20003f66070 */
[----:B------:R-:W-:Y:S02]  /*2ff0*/  VIADD R44, R75, 0xffffffd6 ;  /* 0xffffffd64b2c7836 */ /* 0x000fe40000000000 */
[----:B------:R5:W-:Y:S01]  /*3000*/  LDGSTS.E [R65+0x4010], desc[UR18][R102.64], !P4 ;  /* 0x0401000066417fae */ /* 0x000be2000e1a1012 */
[----:B-1----:R-:W-:Y:S02]  /*3010*/  IMAD.WIDE R132, R47, 0x4, R132 ;  /* 0x000000042f847825 */ /* 0x002fe400078e0284 */
[----:B------:R-:W-:Y:S01]  /*3020*/  ISETP.GE.U32.AND P4, PT, R44, 0x7fffffb7, PT ;  /* 0x7fffffb72c00780c */ /* 0x000fe20003f86070 */
[----:B------:R1:W-:Y:S01]  /*3030*/  LDGSTS.E [R65+0x4014], desc[UR18][R108.64], !P5 ;  /* 0x040140006c417fae */ /* 0x0003e2000e9a1012 */
[C---:B------:R-:W-:Y:S01]  /*3040*/  VIADD R44, R75.reuse, 0xffffffd4 ;  /* 0xffffffd44b2c7836 */ /* 0x040fe20000000000 */
[----:B------:R-:W-:Y:S01]  /*3050*/  ISETP.GE.U32.AND P5, PT, R104, 0x7fffffb6, PT ;  /* 0x7fffffb66800780c */ /* 0x000fe20003fa6070 */
[----:B------:R-:W-:Y:S01]  /*3060*/  VIADD R104, R75, 0xffffffd2 ;  /* 0xffffffd24b687836 */ /* 0x000fe20000000000 */
[----:B------:R1:W-:Y:S01]  /*3070*/  LDGSTS.E [R65+0x4018], desc[UR18][R112.64], !P1 ;  /* 0x0401800070417fae */ /* 0x0003e2000c9a1012 */
[----:B--2---:R-:W-:Y:S01]  /*3080*/  IMAD.WIDE R90, R47, 0x4, R90 ;  /* 0x000000042f5a7825 */ /* 0x004fe200078e025a */
[----:B------:R-:W-:-:S02]  /*3090*/  ISETP.GE.U32.AND P1, PT, R44, 0x7fffffb5, PT ;  /* 0x7fffffb52c00780c */ /* 0x000fc40003f26070 */
[----:B------:R2:W-:Y:S01]  /*30a0*/  LDGSTS.E [R65+0x401c], desc[UR18][R116.64], !P2 ;  /* 0x0401c00074417fae */ /* 0x0005e2000d1a1012 */
[----:B------:R-:W-:Y:S02]  /*30b0*/  VIADD R44, R75, 0xffffffd3 ;  /* 0xffffffd34b2c7836 */ /* 0x000fe40000000000 */
[----:B---3--:R-:W-:Y:S01]  /*30c0*/  IMAD.WIDE R94, R47, 0x4, R94 ;  /* 0x000000042f5e7825 */ /* 0x008fe200078e025e */
[----:B------:R3:W-:Y:S01]  /*30d0*/  LDGSTS.E [R65+0x4020], desc[UR18][R120.64], !P3 ;  /* 0x0402000078417fae */ /* 0x0007e2000d9a1012 */
[----:B------:R-:W-:Y:S02]  /*30e0*/  ISETP.GE.U32.AND P3, PT, R104, 0x7fffffb3, PT ;  /* 0x7fffffb36800780c */ /* 0x000fe40003f66070 */
[----:B------:R-:W-:Y:S01]  /*30f0*/  ISETP.GE.U32.AND P2, PT, R44, 0x7fffffb4, PT ;  /* 0x7fffffb42c00780c */ /* 0x000fe20003f46070 */
[C---:B------:R-:W-:Y:S01]  /*3100*/  VIADD R44, R75.reuse, 0xffffffd1 ;  /* 0xffffffd14b2c7836 */ /* 0x040fe20000000000 */
[----:B------:R1:W-:Y:S01]  /*3110*/  LDGSTS.E [R65+0x4024], desc[UR18][R124.64], !P4 ;  /* 0x040240007c417fae */ /* 0x0003e2000e1a1012 */
[----:B------:R-:W-:-:S02]  /*3120*/  VIADD R104, R75, 0xffffffcf ;  /* 0xffffffcf4b687836 */ /* 0x000fc40000000000 */
[----:B----4-:R-:W-:Y:S01]  /*3130*/  IMAD.WIDE R98, R47, 0x4, R98 ;  /* 0x000000042f627825 */ /* 0x010fe200078e0262 */
[----:B------:R-:W-:Y:S01]  /*3140*/  ISETP.GE.U32.AND P4, PT, R44, 0x7fffffb2, PT ;  /* 0x7fffffb22c00780c */ /* 0x000fe20003f86070 */
[----:B------:R4:W-:Y:S02]  /*3150*/  LDGSTS.E [R65+0x4028], desc[UR18][R80.64], !P5 ;  /* 0x0402800050417fae */ /* 0x0009e4000e9a1012 */
[C---:B------:R-:W-:Y:S02]  /*3160*/  VIADD R44, R75.reuse, 0xffffffd0 ;  /* 0xffffffd04b2c7836 */ /* 0x040fe40000000000 */
[----:B------:R1:W-:Y:S01]  /*3170*/  LDGSTS.E [R65+0x402c], desc[UR18][R34.64], !P1 ;  /* 0x0402c00022417fae */ /* 0x0003e2000c9a1012 */
[----:B------:R-:W-:Y:S01]  /*3180*/  ISETP.GE.U32.AND P1, PT, R104, 0x7fffffb0, PT ;  /* 0x7fffffb06800780c */ /* 0x000fe20003f26070 */
[C---:B------:R-:W-:Y:S01]  /*3190*/  VIADD R104, R75.reuse, 0xffffffcc ;  /* 0xffffffcc4b687836 */ /* 0x040fe20000000000 */
[----:B------:R-:W-:Y:S01]  /*31a0*/  ISETP.GE.U32.AND P5, PT, R44, 0x7fffffb1, PT ;  /* 0x7fffffb12c00780c */ /* 0x000fe20003fa6070 */
[----:B------:R-:W-:Y:S01]  /*31b0*/  VIADD R44, R75, 0xffffffce ;  /* 0xffffffce4b2c7836 */ /* 0x000fe20000000000 */
[----:B------:R2:W-:Y:S01]  /*31c0*/  LDGSTS.E [R65+0x4030], desc[UR18][R28.64], !P2 ;  /* 0x040300001c417fae */ /* 0x0005e2000d1a1012 */
[----:B-----5:R-:W-:-:S03]  /*31d0*/  IMAD.WIDE R102, R47, 0x4, R102 ;  /* 0x000000042f667825 */ /* 0x020fc600078e0266 */
[----:B------:R-:W-:Y:S01]  /*31e0*/  ISETP.GE.U32.AND P2, PT, R44, 0x7fffffaf, PT ;  /* 0x7fffffaf2c00780c */ /* 0x000fe20003f46070 */
[----:B------:R-:W-:Y:S01]  /*31f0*/  VIADD R44, R75, 0xffffffcd ;  /* 0xffffffcd4b2c7836 */ /* 0x000fe20000000000 */
[----:B------:R5:W-:Y:S01]  /*3200*/  LDGSTS.E [R65+0x4034], desc[UR18][R4.64], !P3 ;  /* 0x0403400004417fae */ /* 0x000be2000d9a1012 */
[----:B-1----:R-:W-:-:S03]  /*3210*/  IMAD.WIDE R108, R47, 0x4, R108 ;  /* 0x000000042f6c7825 */ /* 0x002fc600078e026c */
[----:B------:R-:W-:Y:S01]  /*3220*/  ISETP.GE.U32.AND P3, PT, R44, 0x7fffffae, PT ;  /* 0x7fffffae2c00780c */ /* 0x000fe20003f66070 */
[C---:B------:R-:W-:Y:S01]  /*3230*/  VIADD R44, R75.reuse, 0xffffffcb ;  /* 0xffffffcb4b2c7836 */ /* 0x040fe20000000000 */
[----:B------:R1:W-:Y:S01]  /*3240*/  LDGSTS.E [R65+0x4038], desc[UR18][R6.64], !P4 ;  /* 0x0403800006417fae */ /* 0x0003e2000e1a1012 */
[----:B------:R-:W-:Y:S01]  /*3250*/  ISETP.GE.U32.AND P4, PT, R104, 0x7fffffad, PT ;  /* 0x7fffffad6800780c */ /* 0x000fe20003f86070 */
[C---:B------:R-:W-:Y:S02]  /*3260*/  VIADD R104, R75.reuse, 0xffffffc9 ;  /* 0xffffffc94b687836 */ /* 0x040fe40000000000 */
[----:B------:R1:W-:Y:S01]  /*3270*/  LDGSTS.E [R65+0x403c], desc[UR18][R8.64], !P5 ;  /* 0x0403c00008417fae */ /* 0x0003e2000e9a1012 */
[----:B------:R-:W-:Y:S01]  /*3280*/  ISETP.GE.U32.AND P5, PT, R44, 0x7fffffac, PT ;  /* 0x7fffffac2c00780c */ /* 0x000fe20003fa6070 */
[----:B------:R-:W-:Y:S02]  /*3290*/  VIADD R44, R75, 0xffffffca ;  /* 0xffffffca4b2c7836 */ /* 0x000fe40000000000 */
[----:B------:R1:W-:Y:S01]  /*32a0*/  LDGSTS.E [R65+0x4040], desc[UR18][R10.64], !P1 ;  /* 0x040400000a417fae */ /* 0x0003e2000c9a1012 */
[----:B------:R-:W-:-:S02]  /*32b0*/  IMAD.WIDE R112, R47, 0x4, R112 ;  /* 0x000000042f707825 */ /* 0x000fc400078e0270 */
[----:B------:R-:W-:Y:S01]  /*32c0*/  ISETP.GE.U32.AND P1, PT, R44, 0x7fffffab, PT ;  /* 0x7fffffab2c00780c */ /* 0x000fe20003f26070 */
[----:B------:R1:W-:Y:S01]  /*32d0*/  LDGSTS.E [R65+0x4044], desc[UR18][R12.64], !P2 ;  /* 0x040440000c417fae */ /* 0x0003e2000d1a1012 */
[C---:B------:R-:W-:Y:S01]  /*32e0*/  VIADD R44, R75.reuse, 0xffffffc8 ;  /* 0xffffffc84b2c7836 */ /* 0x040fe20000000000 */
[----:B------:R-:W-:Y:S01]  /*32f0*/  ISETP.GE.U32.AND P2, PT, R104, 0x7fffffaa, PT ;  /* 0x7fffffaa6800780c */ /* 0x000fe20003f46070 */
[----:B------:R-:W-:Y:S01]  /*3300*/  VIADD R104, R75, 0xffffffc6 ;  /* 0xffffffc64b687836 */ /* 0x000fe20000000000 */
[----:B------:R1:W-:Y:S01]  /*3310*/  LDGSTS.E [R65+0x4048], desc[UR18][R14.64], !P3 ;  /* 0x040480000e417fae */ /* 0x0003e2000d9a1012 */
[----:B--2---:R-:W-:Y:S01]  /*3320*/  IMAD.WIDE R116, R47, 0x4, R116 ;  /* 0x000000042f747825 */ /* 0x004fe200078e0274 */
[----:B------:R-:W-:Y:S02]  /*3330*/  ISETP.GE.U32.AND P3, PT, R44, 0x7fffffa9, PT ;  /* 0x7fffffa92c00780c */ /* 0x000fe40003f66070 */
[----:B------:R2:W-:Y:S01]  /*3340*/  LDGSTS.E [R65+0x404c], desc[UR18][R16.64], !P4 ;  /* 0x0404c00010417fae */ /* 0x0005e2000e1a1012 */
[----:B------:R-:W-:-:S02]  /*3350*/  VIADD R44, R75, 0xffffffc7 ;  /* 0xffffffc74b2c7836 */ /* 0x000fc40000000000 */
[----:B---3--:R-:W-:Y:S01]  /*3360*/  IMAD.WIDE R120, R47, 0x4, R120 ;  /* 0x000000042f787825 */ /* 0x008fe200078e0278 */
[----:B------:R3:W-:Y:S01]  /*3370*/  LDGSTS.E [R65+0x4050], desc[UR18][R18.64], !P5 ;  /* 0x0405000012417fae */ /* 0x0007e2000e9a1012 */
[----:B------:R-:W-:Y:S02]  /*3380*/  ISETP.GE.U32.AND P5, PT, R104, 0x7fffffa7, PT ;  /* 0x7fffffa76800780c */ /* 0x000fe40003fa6070 */
[----:B------:R-:W-:Y:S01]  /*3390*/  ISETP.GE.U32.AND P4, PT, R44, 0x7fffffa8, PT ;  /* 0x7fffffa82c00780c */ /* 0x000fe20003f86070 */
[C---:B------:R-:W-:Y:S01]  /*33a0*/  VIADD R44, R75.reuse, 0xffffffc5 ;  /* 0xffffffc54b2c7836 */ /* 0x040fe20000000000 */
[----:B------:R1:W-:Y:S01]  /*33b0*/  LDGSTS.E [R65+0x4054], desc[UR18][R20.64], !P1 ;  /* 0x0405400014417fae */ /* 0x0003e2000c9a1012 */
[----:B------:R-:W-:Y:S02]  /*33c0*/  VIADD R104, R75, 0xffffffc3 ;  /* 0xffffffc34b687836 */ /* 0x000fe40000000000 */
[----:B------:R-:W-:Y:S01]  /*33d0*/  IMAD.WIDE R124, R47, 0x4, R124 ;  /* 0x000000042f7c7825 */ /* 0x000fe200078e027c */
[----:B------:R-:W-:Y:S01]  /*33e0*/  ISETP.GE.U32.AND P1, PT, R44, 0x7fffffa6, PT ;  /* 0x7fffffa62c00780c */ /* 0x000fe20003f26070 */
[----:B------:R1:W-:Y:S02]  /*33f0*/  LDGSTS.E [R65+0x4058], desc[UR18][R22.64], !P2 ;  /* 0x0405800016417fae */ /* 0x0003e4000d1a1012 */
[----:B------:R-:W-:-:S02]  /*3400*/  VIADD R44, R75, 0xffffffc4 ;  /* 0xffffffc44b2c7836 */ /* 0x000fc40000000000 */
[----:B------:R1:W-:Y:S01]  /*3410*/  LDGSTS.E [R65+0x405c], desc[UR18][R24.64], !P3 ;  /* 0x0405c00018417fae */ /* 0x0003e2000d9a1012 */
[----:B------:R-:W-:Y:S01]  /*3420*/  ISETP.GE.U32.AND P3, PT, R104, 0x7fffffa4, PT ;  /* 0x7fffffa46800780c */ /* 0x000fe20003f66070 */
[C---:B------:R-:W-:Y:S01]  /*3430*/  VIADD R104, R75.reuse, 0xffffffbe ;  /* 0xffffffbe4b687836 */ /* 0x040fe20000000000 */
[----:B------:R-:W-:Y:S01]  /*3440*/  ISETP.GE.U32.AND P2, PT, R44, 0x7fffffa5, PT ;  /* 0x7fffffa52c00780c */ /* 0x000fe20003f46070 */
[----:B------:R-:W-:Y:S01]  /*3450*/  VIADD R44, R75, 0xffffffc2 ;  /* 0xffffffc24b2c7836 */ /* 0x000fe20000000000 */
[----:B------:R1:W-:Y:S01]  /*3460*/  LDGSTS.E [R65+0x4060], desc[UR18][R26.64], !P4 ;  /* 0x040600001a417fae */ /* 0x0003e2000e1a1012 */
[----:B----4-:R-:W-:-:S03]  /*3470*/  IMAD.WIDE R80, R47, 0x4, R80 ;  /* 0x000000042f507825 */ /* 0x010fc600078e0250 */
[----:B------:R-:W-:Y:S01]  /*3480*/  ISETP.GE.U32.AND P4, PT, R44, 0x7fffffa3, PT ;  /* 0x7fffffa32c00780c */ /* 0x000fe20003f86070 */
[----:B------:R-:W-:Y:S01]  /*3490*/  VIADD R44, R75, 0xffffffc1 ;  /* 0xffffffc14b2c7836 */ /* 0x000fe20000000000 */
[----:B------:R4:W-:Y:S01]  /*34a0*/  LDGSTS.E [R65+0x4064], desc[UR18][R30.64], !P5 ;  /* 0x040640001e417fae */ /* 0x0009e2000e9a1012 */
[----:B------:R-:W-:-:S03]  /*34b0*/  IMAD.WIDE R34, R47, 0x4, R34 ;  /* 0x000000042f227825 */ /* 0x000fc600078e0222 */
[----:B------:R1:W-:Y:S01]  /*34c0*/  LDGSTS.E [R65+0x4068], desc[UR18][R32.64], !P1 ;  /* 0x0406800020417fae */ /* 0x0003e2000c9a1012 */
[----:B------:R-:W-:Y:S01]  /*34d0*/  ISETP.GE.U32.AND P5, PT, R44, 0x7fffffa2, PT ;  /* 0x7fffffa22c00780c */ /* 0x000fe20003fa6070 */
[----:B------:R-:W-:Y:S01]  /*34e0*/  VIADD R44, R75, 0xffffffbf ;  /* 0xffffffbf4b2c7836 */ /* 0x000fe20000000000 */
[----:B------:R-:W-:Y:S01]  /*34f0*/  ISETP.GE.AND P1, PT, R40, R141, PT ;  /* 0x0000008d2800720c */ /* 0x000fe20003f26270 */
[----:B------:R1:W-:Y:S01]  /*3500*/  LDGSTS.E [R65+0x406c], desc[UR18][R42.64], !P2 ;  /* 0x0406c0002a417fae */ /* 0x0003e2000d1a1012 */
[----:B------:R-:W-:Y:S01]  /*3510*/  ISETP.GE.U32.AND P2, PT, R141, 0x7fffffa1, PT ;  /* 0x7fffffa18d00780c */ /* 0x000fe20003f46070 */
[----:B------:R-:W-:Y:S01]  /*3520*/  IMAD.WIDE R28, R47, 0x4, R28 ;  /* 0x000000042f1c7825 */ /* 0x000fe200078e021c */
[----:B------:R-:W-:Y:S01]  /*3530*/  SEL R140, RZ, 0x4, P1 ;  /* 0x00000004ff8c7807 */ /* 0x000fe20000800000 */
[----:B------:R1:W-:Y:S01]  /*3540*/  LDGSTS.E [R65+0x4070], desc[UR18][R76.64], !P3 ;  /* 0x040700004c417fae */ /* 0x0003e2000d9a1012 */
[----:B------:R-:W-:Y:S01]  /*3550*/  ISETP.GE.U32.AND P3, PT, R44, 0x7fffffa0, PT ;  /* 0x7fffffa02c00780c */ /* 0x000fe20003f66070 */
[----:B------:R-:W-:-:S02]  /*3560*/  VIADD R44, R75, 0xffffffbd ;  /* 0xffffffbd4b2c7836 */ /* 0x000fc40000000000 */
[----:B------:R1:W-:Y:S01]  /*3570*/  LDGSTS.E [R65+0x4074], desc[UR18][R78.64], !P4 ;  /* 0x040740004e417fae */ /* 0x0003e2000e1a1012 */
[----:B------:R-:W-:Y:S01]  /*3580*/  ISETP.GE.U32.AND P4, PT, R104, 0x7fffff9f, PT ;  /* 0x7fffff9f6800780c */ /* 0x000fe20003f86070 */
[----:B------:R-:W-:Y:S01]  /*3590*/  VIADD R104, R75, 0xffffffbc ;  /* 0xffffffbc4b687836 */ /* 0x000fe20000000000 */
[----:B------:R-:W-:Y:S01]  /*35a0*/  ISETP.GE.U32.AND P1, PT, R44, 0x7fffff9e, PT ;  /* 0x7fffff9e2c00780c */ /* 0x000fe20003f26070 */
[----:B------:R1:W-:Y:S01]  /*35b0*/  LDGSTS.E [R65+0x4078], desc[UR18][R82.64], !P5 ;  /* 0x0407800052417fae */ /* 0x0003e2000e9a1012 */
[----:B------:R-:W-:Y:S01]  /*35c0*/  IMAD.SHL.U32 R44, R3, 0x20, RZ ;  /* 0x00000020032c7824 */ /* 0x000fe200078e00ff */
[----:B------:R-:W-:Y:S01]  /*35d0*/  ISETP.GT.AND P5, PT, R71, 0x5f, PT ;  /* 0x0000005f4700780c */ /* 0x000fe20003fa4270 */
[----:B-----5:R-:W-:Y:S01]  /*35e0*/  IMAD.WIDE R4, R47, 0x4, R4 ;  /* 0x000000042f047825 */ /* 0x020fe200078e0204 */
[----:B------:R5:W-:Y:S01]  /*35f0*/  LDGSTS.E [R65+0x407c], desc[UR18][R134.64], !P2 ;  /* 0x0407c00086417fae */ /* 0x000be2000d1a1012 */
[----:B------:R-:W-:Y:S02]  /*3600*/  ISETP.NE.U32.AND P2, PT, R41, RZ, PT ;  /* 0x000000ff2900720c */ /* 0x000fe40003f45070 */
[----:B------:R-:W-:Y:S01]  /*3610*/  IMAD.WIDE R84, R44, 0x4, R84 ;  /* 0x000000042c547825 */ /* 0x000fe200078e0254 */
[----:B------:R-:W0:Y:S01]  /*3620*/  LDGDEPBAR ;  /* 0x00000000000079af */ /* 0x000e220000000000 */
[----:B------:R-:W-:-:S02]  /*3630*/  SEL R3, R140, RZ, P5 ;  /* 0x000000ff8c037207 */ /* 0x000fc40002800000 */
[----:B------:R-:W-:Y:S01]  /*3640*/  IMAD.WIDE R88, R44, 0x4, R88 ;  /* 0x000000042c587825 */ /* 0x000fe200078e0258 */
[----:B------:R-:W-:Y:S02]  /*3650*/  ISETP.GE.U32.AND P5, PT, R104, 0x7fffff9d, PT ;  /* 0x7fffff9d6800780c */ /* 0x000fe40003fa6070 */
[----:B------:R-:W-:Y:S01]  /*3660*/  SHF.R.S32.HI R175, RZ, 0x1f, R44 ;  /* 0x0000001fffaf7819 */ /* 0x000fe2000001142c */
[----:B------:R-:W-:-:S03]  /*3670*/  IMAD.WIDE R92, R44, 0x4, R92 ;  /* 0x000000042c5c7825 */ /* 0x000fc600078e025c */
[----:B------:R1:W-:Y:S01]  /*3680*/  LDGSTS.E [R46+0x12000], desc[UR18][R84.64], P2 ;  /* 0x12000000542e7fae */ /* 0x0003e200091a1012 */
        /* <DEDUP_REMOVED lines=25> */
[----:B------:R-:W-:Y:S01]  /*3820*/  LDGSTS.E [R45+0x13600], desc[UR18][R130.64], P2 ;  /* 0x13600000822d7fae */ /* 0x000fe200091a1012 */
[C---:B------:R-:W-:Y:S02]  /*3830*/  VIADD R41, R75.reuse, 0xffffffbb ;  /* 0xffffffbb4b297836 */ /* 0x040fe40000000000 */
[----:B------:R-:W-:Y:S01]  /*3840*/  VIADD R104, R75, 0xffffffb8 ;  /* 0xffffffb84b687836 */ /* 0x000fe20000000000 */
[----:B------:R-:W-:Y:S01]  /*3850*/  LDGSTS.E [R45+0x13a00], desc[UR18][R128.64], P2 ;  /* 0x13a00000802d7fae */ /* 0x000fe200091a1012 */
[----:B-1----:R-:W-:-:S03]  /*3860*/  IMAD.WIDE R6, R47, 0x4, R6 ;  /* 0x000000042f067825 */ /* 0x002fc600078e0206 */
[----:B------:R-:W-:Y:S01]  /*3870*/  LDGSTS.E [R45+0x13e00], desc[UR18][R86.64], P2 ;  /* 0x13e00000562d7fae */ /* 0x000fe200091a1012 */
[----:B------:R-:W-:Y:S01]  /*3880*/  ISETP.GE.U32.AND P2, PT, R41, 0x7fffff9c, PT ;  /* 0x7fffff9c2900780c */ /* 0x000fe20003f46070 */
[----:B------:R-:W-:Y:S02]  /*3890*/  VIADD R41, R75, 0xffffffba ;  /* 0xffffffba4b297836 */ /* 0x000fe40000000000 */
[----:B------:R-:W0:Y:S01]  /*38a0*/  LDGDEPBAR ;  /* 0x00000000000079af */ /* 0x000e220000000000 */
[C---:B------:R-:W-:Y:S01]  /*38b0*/  IMAD.WIDE R8, R47.reuse, 0x4, R8 ;  /* 0x000000042f087825 */ /* 0x040fe200078e0208 */
[----:B------:R-:W-:Y:S03]  /*38c0*/  BAR.SYNC.DEFER_BLOCKING 0x0 ;  /* 0x0000000000007b1d */ /* 0x000fe60000010000 */
[----:B------:R-:W-:-:S04]  /*38d0*/  IMAD.WIDE R10, R47, 0x4, R10 ;  /* 0x000000042f0a7825 */ /* 0x000fc800078e020a */
[----:B------:R-:W-:-:S04]  /*38e0*/  IMAD.WIDE R12, R47, 0x4, R12 ;  /* 0x000000042f0c7825 */ /* 0x000fc800078e020c */
[----:B------:R-:W-:-:S04]  /*38f0*/  IMAD.WIDE R14, R47, 0x4, R14 ;  /* 0x000000042f0e7825 */ /* 0x000fc800078e020e */
[----:B--2---:R-:W-:-:S04]  /*3900*/  IMAD.WIDE R16, R47, 0x4, R16 ;  /* 0x000000042f107825 */ /* 0x004fc800078e0210 */
[----:B---3--:R-:W-:-:S04]  /*3910*/  IMAD.WIDE R18, R47, 0x4, R18 ;  /* 0x000000042f127825 */ /* 0x008fc800078e0212 */
[----:B------:R-:W-:Y:S01]  /*3920*/  IMAD.WIDE R20, R47, 0x4, R20 ;  /* 0x000000042f147825 */ /* 0x000fe200078e0214 */
[----:B------:R-:W-:Y:S01]  /*3930*/  @!PT LDS RZ, [RZ] ;  /* 0x00000000fffff984 */ /* 0x000fe20000000800 */
[----:B------:R-:W-:Y:S01]  /*3940*/  @!PT LDS RZ, [RZ] ;  /* 0x00000000fffff984 */ /* 0x000fe20000000800 */
[----:B------:R-:W-:Y:S01]  /*3950*/  @!PT LDS RZ, [RZ] ;  /* 0x00000000fffff984 */ /* 0x000fe20000000800 */
[----:B------:R1:W-:Y:S01]  /*3960*/  LDGSTS.E [R65+0x8000], desc[UR18][R132.64], !P3 ;  /* 0x0800000084417fae */ /* 0x0003e2000d9a1012 */
[----:B------:R-:W-:Y:S02]  /*3970*/  ISETP.GE.U32.AND P3, PT, R41, 0x7fffff9b, PT ;  /* 0x7fffff9b2900780c */ /* 0x000fe40003f66070 */
[----:B------:R-:W-:Y:S01]  /*3980*/  VIADD R41, R75, 0xffffffb9 ;  /* 0xffffffb94b297836 */ /* 0x000fe20000000000 */
[----:B------:R-:W-:Y:S01]  /*3990*/  LDGSTS.E [R65+0x8004], desc[UR18][R90.64], !P4 ;  /* 0x080040005a417fae */ /* 0x000fe2000e1a1012 */
[----:B------:R-:W-:-:S03]  /*39a0*/  IMAD.WIDE R22, R47, 0x4, R22 ;  /* 0x000000042f167825 */ /* 0x000fc600078e0216 */
[----:B------:R-:W-:Y:S01]  /*39b0*/  ISETP.GE.U32.AND P4, PT, R41, 0x7fffff9a, PT ;  /* 0x7fffff9a2900780c */ /* 0x000fe20003f86070 */
[----:B------:R2:W-:Y:S01]  /*39c0*/  LDGSTS.E [R65+0x8008], desc[UR18][R94.64], !P1 ;  /* 0x080080005e417fae */ /* 0x0005e2000c9a1012 */
[C---:B------:R-:W-:Y:S01]  /*39d0*/  VIADD R41, R75.reuse, 0xffffffb7 ;  /* 0xffffffb74b297836 */ /* 0x040fe20000000000 */
[----:B------:R-:W-:Y:S01]  /*39e0*/  ISETP.GE.U32.AND P1, PT, R104, 0x7fffff99, PT ;  /* 0x7fffff996800780c */ /* 0x000fe20003f26070 */
[----:B------:R-:W-:Y:S01]  /*39f0*/  VIADD R104, R75, 0xffffffb5 ;  /* 0xffffffb54b687836 */ /* 0x000fe20000000000 */
[----:B------:R-:W-:Y:S01]  /*3a00*/  LDGSTS.E [R65+0x800c], desc[UR18][R98.64], !P5 ;  /* 0x0800c00062417fae */ /* 0x000fe2000e9a1012 */
[----:B------:R-:W-:Y:S01]  /*3a10*/  IMAD.WIDE R24, R47, 0x4, R24 ;  /* 0x000000042f187825 */ /* 0x000fe200078e0218 */
[----:B------:R-:W-:Y:S02]  /*3a20*/  ISETP.GE.U32.AND P5, PT, R41, 0x7fffff98, PT ;  /* 0x7fffff982900780c */ /* 0x000fe40003fa6070 */
[----:B------:R-:W-:Y:S01]  /*3a30*/  LDGSTS.E [R65+0x8010], desc[UR18][R102.64], !P2 ;  /* 0x0801000066417fae */ /* 0x000fe2000d1a1012 */
[----:B------:R-:W-:-:S02]  /*3a40*/  VIADD R41, R75, 0xffffffb6 ;  /* 0xffffffb64b297836 */ /* 0x000fc40000000000 */
[----:B------:R-:W-:Y:S01]  /*3a50*/  IMAD.WIDE R26, R47, 0x4, R26 ;  /* 0x000000042f1a7825 */ /* 0x000fe200078e021a */
[----:B------:R-:W-:Y:S01]  /*3a60*/  LDGSTS.E [R65+0x8014], desc[UR18][R108.64], !P3 ;  /* 0x080140006c417fae */ /* 0x000fe2000d9a1012 */
[----:B------:R-:W-:Y:S02]  /*3a70*/  ISETP.GE.U32.AND P3, PT, R104, 0x7fffff96, PT ;  /* 0x7fffff966800780c */ /* 0x000fe40003f66070 */
[----:B------:R-:W-:Y:S01]  /*3a80*/  ISETP.GE.U32.AND P2, PT, R41, 0x7fffff97, PT ;  /* 0x7fffff972900780c */ /* 0x000fe20003f46070 */
[C---:B------:R-:W-:Y:S01]  /*3a90*/  VIADD R41, R75.reuse, 0xffffffb4 ;  /* 0xffffffb44b297836 */ /* 0x040fe20000000000 */
[----:B------:R-:W-:Y:S01]  /*3aa0*/  LDGSTS.E [R65+0x8018], desc[UR18][R112.64], !P4 ;  /* 0x0801800070417fae */ /* 0x000fe2000e1a1012 */
[----:B------:R-:W-:Y:S02]  /*3ab0*/  VIADD R104, R75, 0xffffffb2 ;  /* 0xffffffb24b687836 */ /* 0x000fe40000000000 */
[----:B----4-:R-:W-:Y:S01]  /*3ac0*/  IMAD.WIDE R30, R47, 0x4, R30 ;  /* 0x000000042f1e7825 */ /* 0x010fe200078e021e */
[----:B------:R-:W-:Y:S01]  /*3ad0*/  ISETP.GE.U32.AND P4, PT, R41, 0x7fffff95, PT ;  /* 0x7fffff952900780c */ /* 0x000fe20003f86070 */
[----:B------:R-:W-:Y:S02]  /*3ae0*/  LDGSTS.E [R65+0x801c], desc[UR18][R116.64], !P1 ;  /* 0x0801c00074417fae */ /* 0x000fe4000c9a1012 */
[----:B------:R-:W-:-:S02]  /*3af0*/  VIADD R41, R75, 0xffffffb3 ;  /* 0xffffffb34b297836 */ /* 0x000fc40000000000 */
[----:B------:R-:W-:Y:S01]  /*3b00*/  LDGSTS.E [R65+0x8020], desc[UR18][R120.64], !P5 ;  /* 0x0802000078417fae */ /* 0x000fe2000e9a1012 */
[----:B------:R-:W-:Y:S01]  /*3b10*/  ISETP.GE.U32.AND P5, PT, R104, 0x7fffff93, PT ;  /* 0x7fffff936800780c */ /* 0x000fe20003fa6070 */
[----:B------:R-:W-:Y:S01]  /*3b20*/  VIADD R104, R75, 0xffffffaf ;  /* 0xffffffaf4b687836 */ /* 0x000fe20000000000 */
[----:B------:R-:W-:Y:S01]  /*3b30*/  ISETP.GE.U32.AND P1, PT, R41, 0x7fffff94, PT ;  /* 0x7fffff942900780c */ /* 0x000fe20003f26070 */
[----:B------:R-:W-:Y:S01]  /*3b40*/  VIADD R41, R75, 0xffffffb1 ;  /* 0xffffffb14b297836 */ /* 0x000fe20000000000 */
[----:B------:R3:W-:Y:S01]  /*3b50*/  LDGSTS.E [R65+0x8024], desc[UR18][R124.64], !P2 ;  /* 0x080240007c417fae */ /* 0x0007e2000d1a1012 */
[----:B------:R-:W-:-:S03]  /*3b60*/  IMAD.WIDE R32, R47, 0x4, R32 ;  /* 0x000000042f207825 */ /* 0x000fc600078e0220 */
[----:B------:R-:W-:Y:S01]  /*3b70*/  ISETP.GE.U32.AND P2, PT, R41, 0x7fffff92, PT ;  /* 0x7fffff922900780c */ /* 0x000fe20003f46070 */
[----:B------:R-:W-:Y:S01]  /*3b80*/  VIADD R41, R75, 0xffffffb0 ;  /* 0xffffffb04b297836 */ /* 0x000fe20000000000 */
[----:B------:R4:W-:Y:S01]  /*3b90*/  LDGSTS.E [R65+0x8028], desc[UR18][R80.64], !P3 ;  /* 0x0802800050417fae */ /* 0x0009e2000d9a1012 */
[----:B------:R-:W-:-:S03]  /*3ba0*/  IMAD.WIDE R42, R47, 0x4, R42 ;  /* 0x000000042f2a7825 */ /* 0x000fc600078e022a */
[----:B------:R-:W-:Y:S01]  /*3bb0*/  ISETP.GE.U32.AND P3, PT, R41, 0x7fffff91, PT ;  /* 0x7fffff912900780c */ /* 0x000fe20003f66070 */
[C---:B------:R-:W-:Y:S01]  /*3bc0*/  VIADD R41, R75.reuse, 0xffffffae ;  /* 0xffffffae4b297836 */ /* 0x040fe20000000000 */
[----:B------:R1:W-:Y:S01]  /*3bd0*/  LDGSTS.E [R65+0x802c], desc[UR18][R34.64], !P4 ;  /* 0x0802c00022417fae */ /* 0x0003e2000e1a1012 */
[----:B------:R-:W-:Y:S01]  /*3be0*/  ISETP.GE.U32.AND P4, PT, R104, 0x7fffff90, PT ;  /* 0x7fffff906800780c */ /* 0x000fe20003f86070 */
[----:B------:R-:W-:Y:S02]  /*3bf0*/  VIADD R104, R75, 0xffffffac ;  /* 0xffffffac4b687836 */ /* 0x000fe40000000000 */
        /* <DEDUP_REMOVED lines=9> */
[C---:B------:R-:W-:Y:S01]  /*3c90*/  VIADD R104, R75.reuse, 0xffffffa9 ;  /* 0xffffffa94b687836 */ /* 0x040fe20000000000 */
[----:B------:R1:W-:Y:S01]  /*3ca0*/  LDGSTS.E [R65+0x803c], desc[UR18][R8.64], !P3 ;  /* 0x0803c00008417fae */ /* 0x0003e2000d9a1012 */
[----:B------:R-:W-:Y:S01]  /*3cb0*/  VIADD R141, R75, 0xffffffa0 ;  /* 0xffffffa04b8d7836 */ /* 0x000fe20000000000 */
        /* <DEDUP_REMOVED lines=9> */
[----:B------:R-:W-:Y:S01]  /*3d50*/  LDGSTS.E [R65+0x8048], desc[UR18][R14.64], !P5 ;  /* 0x080480000e417fae */ /* 0x000fe2000e9a1012 */
[----:B------:R-:W-:Y:S01]  /*3d60*/  ISETP.GE.U32.AND P5, PT, R41, 0x7fffff89, PT ;  /* 0x7fffff892900780c */ /* 0x000fe20003fa6070 */
[----:B------:R-:W-:Y:S02]  /*3d70*/  VIADD R41, R75, 0xffffffa7 ;  /* 0xffffffa74b297836 */ /* 0x000fe40000000000 */
[----:B------:R-:W-:Y:S01]  /*3d80*/  LDGSTS.E [R65+0x804c], desc[UR18][R16.64], !P2 ;  /* 0x0804c00010417fae */ /* 0x000fe2000d1a1012 */
[----:B------:R-:W-:-:S02]  /*3d90*/  IMAD.WIDE R82, R47, 0x4, R82 ;  /* 0x000000042f527825 */ /* 0x000fc400078e0252 */
[----:B------:R-:W-:Y:S01]  /*3da0*/  ISETP.GE.U32.AND P2, PT, R41, 0x7fffff88, PT ;  /* 0x7fffff882900780c */ /* 0x000fe20003f46070 */
[----:B------:R-:W-:Y:S01]  /*3db0*/  LDGSTS.E [R65+0x8050], desc[UR18][R18.64], !P3 ;  /* 0x0805000012417fae */ /* 0x000fe2000d9a1012 */
[C---:B------:R-:W-:Y:S01]  /*3dc0*/  VIADD R41, R75.reuse, 0xffffffa5 ;  /* 0xffffffa54b297836 */ /* 0x040fe20000000000 */
[----:B------:R-:W-:Y:S01]  /*3dd0*/  ISETP.GE.U32.AND P3, PT, R104, 0x7fffff87, PT ;  /* 0x7fffff876800780c */ /* 0x000fe20003f66070 */
[----:B------:R-:W-:Y:S01]  /*3de0*/  VIADD R104, R75, 0xffffffa3 ;  /* 0xffffffa34b687836 */ /* 0x000fe20000000000 */
[----:B------:R-:W-:Y:S01]  /*3df0*/  LDGSTS.E [R65+0x8054], desc[UR18][R20.64], !P4 ;  /* 0x0805400014417fae */ /* 0x000fe2000e1a1012 */
[----:B-----5:R-:W-:Y:S01]  /*3e00*/  IMAD.WIDE R134, R47, 0x4, R134 ;  /* 0x000000042f867825 */ /* 0x020fe200078e0286 */
[----:B------:R-:W-:Y:S02]  /*3e10*/  ISETP.GE.U32.AND P4, PT, R41, 0x7fffff86, PT ;  /* 0x7fffff862900780c */ /* 0x000fe40003f86070 */
[----:B------:R-:W-:Y:S01]  /*3e20*/  LDGSTS.E [R65+0x8058], desc[UR18][R22.64], !P1 ;  /* 0x0805800016417fae */ /* 0x000fe2000c9a1012 */
[----:B------:R-:W-:-:S02]  /*3e30*/  VIADD R41, R75, 0xffffffa4 ;  /* 0xffffffa44b297836 */ /* 0x000fc40000000000 */
[----:B------:R-:W-:Y:S01]  /*3e40*/  IMAD.WIDE R84, R44, 0x4, R84 ;  /* 0x000000042c547825 */ /* 0x000fe200078e0254 */
[----:B------:R-:W-:Y:S01]  /*3e50*/  LDGSTS.E [R65+0x805c], desc[UR18][R24.64], !P5 ;  /* 0x0805c00018417fae */ /* 0x000fe2000e9a1012 */
[----:B------:R-:W-:Y:S02]  /*3e60*/  ISETP.GE.U32.AND P5, PT, R104, 0x7fffff84, PT ;  /* 0x7fffff846800780c */ /* 0x000fe40003fa6070 */
[----:B------:R-:W-:Y:S01]  /*3e70*/  ISETP.GE.U32.AND P1, PT, R41, 0x7fffff85, PT ;  /* 0x7fffff852900780c */ /* 0x000fe20003f26070 */
[----:B------:R-:W-:Y:S01]  /*3e80*/  VIADD R41, R75, 0xffffffa2 ;  /* 0xffffffa24b297836 */ /* 0x000fe20000000000 */
[----:B------:R-:W-:Y:S01]  /*3e90*/  LDGSTS.E [R65+0x8060], desc[UR18][R26.64], !P2 ;  /* 0x080600001a417fae */ /* 0x000fe2000d1a1012 */
[----:B------:R-:W-:-:S03]  /*3ea0*/  IMAD.WIDE R88, R44, 0x4, R88 ;  /* 0x000000042c587825 */ /* 0x000fc600078e0258 */
[----:B------:R-:W-:Y:S01]  /*3eb0*/  ISETP.GE.U32.AND P2, PT, R41, 0x7fffff83, PT ;  /* 0x7fffff832900780c */ /* 0x000fe20003f46070 */
[----:B------:R-:W-:Y:S01]  /*3ec0*/  VIADD R41, R75, 0xffffffa1 ;  /* 0xffffffa14b297836 */ /* 0x000fe20000000000 */
[----:B------:R-:W-:Y:S01]  /*3ed0*/  LDGSTS.E [R65+0x8064], desc[UR18][R30.64], !P3 ;  /* 0x080640001e417fae */ /* 0x000fe2000d9a1012 */
[----:B------:R-:W-:-:S03]  /*3ee0*/  IMAD.WIDE R92, R44, 0x4, R92 ;  /* 0x000000042c5c7825 */ /* 0x000fc600078e025c */
[----:B------:R-:W-:Y:S01]  /*3ef0*/  ISETP.GE.U32.AND P3, PT, R41, 0x7fffff82, PT ;  /* 0x7fffff822900780c */ /* 0x000fe20003f66070 */
[----:B------:R-:W-:Y:S01]  /*3f00*/  LDGSTS.E [R65+0x8068], desc[UR18][R32.64], !P4 ;  /* 0x0806800020417fae */ /* 0x000fe2000e1a1012 */
[----:B------:R-:W-:Y:S01]  /*3f10*/  ISETP.GE.U32.AND P4, PT, R141, 0x7fffff81, PT ;  /* 0x7fffff818d00780c */ /* 0x000fe20003f86070 */
[----:B------:R-:W-:Y:S02]  /*3f20*/  IMAD.WIDE R96, R44, 0x4, R96 ;  /* 0x000000042c607825 */ /* 0x000fe400078e0260 */
[----:B------:R-:W-:Y:S01]  /*3f30*/  LDGSTS.E [R65+0x806c], desc[UR18][R42.64], !P1 ;  /* 0x0806c0002a417fae */ /* 0x000fe2000c9a1012 */
[----:B------:R-:W-:Y:S01]  /*3f40*/  ISETP.GE.AND P1, PT, R40, R141, PT ;  /* 0x0000008d2800720c */ /* 0x000fe20003f26270 */
[C---:B------:R-:W-:Y:S02]  /*3f50*/  IMAD.WIDE R100, R44.reuse, 0x4, R100 ;  /* 0x000000042c647825 */ /* 0x040fe400078e0264 */
[----:B------:R-:W-:Y:S02]  /*3f60*/  LDGSTS.E [R65+0x8070], desc[UR18][R76.64], !P5 ;  /* 0x080700004c417fae */ /* 0x000fe4000e9a1012 */
[----:B------:R-:W-:-:S02]  /*3f70*/  IMAD.WIDE R106, R44, 0x4, R106 ;  /* 0x000000042c6a7825 */ /* 0x000fc400078e026a */
[----:B------:R-:W-:Y:S02]  /*3f80*/  LDGSTS.E [R65+0x8074], desc[UR18][R78.64], !P2 ;  /* 0x080740004e417fae */ /* 0x000fe4000d1a1012 */
[C---:B------:R-:W-:Y:S02]  /*3f90*/  IMAD.WIDE R110, R44.reuse, 0x4, R110 ;  /* 0x000000042c6e7825 */ /* 0x040fe400078e026e */
[----:B------:R-:W-:Y:S01]  /*3fa0*/  LDGSTS.E [R65+0x8078], desc[UR18][R82.64], !P3 ;  /* 0x0807800052417fae */ /* 0x000fe2000d9a1012 */
[----:B------:R-:W-:Y:S01]  /*3fb0*/  ISETP.NE.U32.AND P3, PT, R3, RZ, PT ;  /* 0x000000ff0300720c */ /* 0x000fe20003f65070 */
[C---:B------:R-:W-:Y:S02]  /*3fc0*/  IMAD.WIDE R114, R44.reuse, 0x4, R114 ;  /* 0x000000042c727825 */ /* 0x040fe400078e0272 */
[----:B------:R-:W-:Y:S02]  /*3fd0*/  LDGSTS.E [R65+0x807c], desc[UR18][R134.64], !P4 ;  /* 0x0807c00086417fae */ /* 0x000fe4000e1a1012 */
[----:B------:R-:W-:-:S02]  /*3fe0*/  IMAD.WIDE R118, R44, 0x4, R118 ;  /* 0x000000042c767825 */ /* 0x000fc400078e0276 */
[----:B------:R-:W0:Y:S02]  /*3ff0*/  LDGDEPBAR ;  /* 0x00000000000079af */ /* 0x000e240000000000 */
[----:B------:R-:W-:-:S04]  /*4000*/  IMAD.WIDE R122, R44, 0x4, R122 ;  /* 0x000000042c7a7825 */ /* 0x000fc800078e027a */
[----:B------:R-:W-:Y:S01]  /*4010*/  LDGSTS.E [R46+0x14000], desc[UR18][R84.64], P3 ;  /* 0x14000000542e7fae */ /* 0x000fe200099a1012 */
[----:B------:R-:W-:-:S03]  /*4020*/  IMAD.WIDE R126, R44, 0x4, R126 ;  /* 0x000000042c7e7825 */ /* 0x000fc600078e027e */
        /* <DEDUP_REMOVED lines=11> */
[C---:B------:R-:W-:Y:S02]  /*40e0*/  VIADD R41, R75.reuse, 0xffffff9f ;  /* 0xffffff9f4b297836 */ /* 0x040fe40000000000 */
[----:B------:R-:W-:Y:S01]  /*40f0*/  VIADD R104, R75, 0xffffff9e ;  /* 0xffffff9e4b687836 */ /* 0x000fe20000000000 */
[----:B------:R-:W-:Y:S01]  /*4100*/  LDGSTS.E [R46+0x15c00], desc[UR18][R114.64], P3 ;  /* 0x15c00000722e7fae */ /* 0x000fe200099a1012 */
[----:B-1----:R-:W-:Y:S01]  /*4110*/  IMAD.WIDE R132, R47, 0x4, R132 ;  /* 0x000000042f847825 */ /* 0x002fe200078e0284 */
[----:B------:R-:W-:Y:S02]  /*4120*/  ISETP.GE.U32.AND P5, PT, R41, 0x7fffff80, PT ;  /* 0x7fffff802900780c */ /* 0x000fe40003fa6070 */
[----:B------:R-:W-:Y:S01]  /*4130*/  LDGSTS.E [R45+0x14200], desc[UR18][R118.64], P3 ;  /* 0x14200000762d7fae */ /* 0x000fe200099a1012 */
[----:B------:R-:W-:Y:S01]  /*4140*/  ISETP.GE.U32.AND P2, PT, R104, 0x7fffff7f, PT ;  /* 0x7fffff7f6800780c */ /* 0x000fe20003f46070 */
[----:B------:R-:W-:Y:S01]  /*4150*/  VIADD R140, R75, 0xffffff9d ;  /* 0xffffff9d4b8c7836 */ /* 0x000fe20000000000 */
[----:B------:R-:W-:Y:S01]  /*4160*/  SHF.R.S32.HI R104, RZ, 0x1f, R47 ;  /* 0x0000001fff687819 */ /* 0x000fe2000001142f */
[----:B------:R-:W-:Y:S01]  /*4170*/  LDGSTS.E [R45+0x14600], desc[UR18][R122.64], P3 ;  /* 0x146000007a2d7fae */ /* 0x000fe200099a1012 */
[----:B------:R-:W-:-:S02]  /*4180*/  IMAD.SHL.U32 R3, R47, 0x4, RZ ;  /* 0x000000042f037824 */ /* 0x000fc400078e00ff */
[C---:B------:R-:W-:Y:S01]  /*4190*/  IMAD.WIDE R128, R47.reuse, 0x4, R90 ;  /* 0x000000042f807825 */ /* 0x040fe200078e025a */
[----:B------:R-:W-:Y:S01]  /*41a0*/  LDGSTS.E [R45+0x14a00], desc[UR18][R126.64], P3 ;  /* 0x14a000007e2d7fae */ /* 0x000fe200099a1012 */
[C---:B------:R-:W-:Y:S02]  /*41b0*/  SHF.L.U64.HI R41, R47.reuse, 0x2, R104 ;  /* 0x000000022f297819 */ /* 0x040fe40000010268 */
[----:B------:R-:W-:Y:S01]  /*41c0*/  IADD3 R86, P4, PT, R132, R3, RZ ;  /* 0x0000000384567210 */ /* 0x000fe20007f9e0ff */
[----:B------:R-:W-:Y:S01]  /*41d0*/  LDGSTS.E [R45+0x14e00], desc[UR18][R138.64], P3 ;  /* 0x14e000008a2d7fae */ /* 0x000fe200099a1012 */
[----:B------:R-:W-:-:S03]  /*41e0*/  IMAD.WIDE R130, R47, 0x4, R94 ;  /* 0x000000042f827825 */ /* 0x000fc600078e025e */
[----:B------:R-:W-:Y:S01]  /*41f0*/  LDGSTS.E [R45+0x15200], desc[UR18][R136.64], P3 ;  /* 0x15200000882d7fae */ /* 0x000fe200099a1012 */
[----:B------:R-:W-:Y:S02]  /*4200*/  IMAD.X R87, R133, 0x1, R41, P4 ;  /* 0x0000000185577824 */ /* 0x000fe400020e0629 */
[----:B--2---:R-:W-:Y:S01]  /*4210*/  VIADD R95, R75, 0xffffff9b ;  /* 0xffffff9b4b5f7836 */ /* 0x004fe20000000000 */
[----:B------:R-:W-:Y:S01]  /*4220*/  LDGSTS.E [R45+0x15600], desc[UR18][R142.64], P3 ;  /* 0x156000008e2d7fae */ /* 0x000fe200099a1012 */
[----:B------:R-:W-:-:S03]  /*4230*/  IMAD.WIDE R144, R47, 0x4, R124 ;  /* 0x000000042f907825 */ /* 0x000fc600078e027c */
[----:B------:R-:W-:Y:S01]  /*4240*/  LDGSTS.E [R45+0x15a00], desc[UR18][R146.64], P3 ;  /* 0x15a00000922d7fae */ /* 0x000fe200099a1012 */
[----:B---3--:R-:W-:Y:S02]  /*4250*/  VIADD R125, R75, 0xffffff94 ;  /* 0xffffff944b7d7836 */ /* 0x008fe40000000000 */
[----:B------:R-:W-:Y:S01]  /*4260*/  IMAD.WIDE R148, R47, 0x4, R80 ;  /* 0x000000042f947825 */ /* 0x000fe200078e0250 */
[----:B------:R-:W-:Y:S01]  /*4270*/  LDGSTS.E [R45+0x15e00], desc[UR18][R152.64], P3 ;  /* 0x15e00000982d7fae */ /* 0x000fe200099a1012 */
[----:B------:R-:W-:Y:S02]  /*4280*/  ISETP.GE.U32.AND P3, PT, R140, 0x7fffff7e, PT ;  /* 0x7fffff7e8c00780c */ /* 0x000fe40003f66070 */
[C---:B------:R-:W-:Y:S01]  /*4290*/  VIADD R140, R75.reuse, 0xffffff9c ;  /* 0xffffff9c4b8c7836 */ /* 0x040fe20000000000 */
[----:B------:R-:W0:Y:S01]  /*42a0*/  LDGDEPBAR ;  /* 0x00000000000079af */ /* 0x000e220000000000 */
[----:B----4-:R-:W-:Y:S02]  /*42b0*/  VIADD R81, R75, 0xffffff93 ;  /* 0xffffff934b517836 */ /* 0x010fe40000000000 */
[----:B------:R-:W-:Y:S01]  /*42c0*/  IMAD.WIDE R34, R47, 0x4, R34 ;  /* 0x000000042f227825 */ /* 0x000fe200078e0222 */
[----:B------:R-:W-:Y:S01]  /*42d0*/  BAR.SYNC.DEFER_BLOCKING 0x0 ;  /* 0x0000000000007b1d */ /* 0x000fe20000010000 */
[----:B------:R-:W-:-:S02]  /*42e0*/  ISETP.GE.U32.AND P4, PT, R140, 0x7fffff7d, PT ;  /* 0x7fffff7d8c00780c */ /* 0x000fc40003f86070 */
[----:B------:R-:W-:-:S04]  /*42f0*/  IMAD.WIDE R140, R47, 0x4, R98 ;  /* 0x000000042f8c7825 */ /* 0x000fc800078e0262 */
[----:B------:R-:W-:Y:S02]  /*4300*/  VIADD R99, R75, 0xffffff9a ;  /* 0xffffff9a4b637836 */ /* 0x000fe40000000000 */
[----:B------:R-:W-:-:S04]  /*4310*/  IMAD.WIDE R28, R47, 0x4, R28 ;  /* 0x000000042f1c7825 */ /* 0x000fc800078e021c */
[----:B------:R-:W-:-:S04]  /*4320*/  IMAD.WIDE R4, R47, 0x4, R4 ;  /* 0x000000042f047825 */ /* 0x000fc800078e0204 */
[----:B------:R-:W-:-:S04]  /*4330*/  IMAD.WIDE R6, R47, 0x4, R6 ;  /* 0x000000042f067825 */ /* 0x000fc800078e0206 */
[C---:B------:R-:W-:Y:S01]  /*4340*/  IMAD.WIDE R8, R47.reuse, 0x4, R8 ;  /* 0x000000042f087825 */ /* 0x040fe200078e0208 */
[----:B------:R-:W-:Y:S01]  /*4350*/  @!PT LDS RZ, [RZ] ;  /* 0x00000000fffff984 */ /* 0x000fe20000000800 */
[----:B------:R-:W-:Y:S01]  /*4360*/  @!PT LDS RZ, [RZ] ;  /* 0x00000000fffff984 */ /* 0x000fe20000000800 */
[----:B------:R-:W-:Y:S01]  /*4370*/  @!PT LDS RZ, [RZ] ;  /* 0x00000000fffff984 */ /* 0x000fe20000000800 */
[----:B------:R1:W-:Y:S01]  /*4380*/  LDGSTS.E [R65+0xc000], desc[UR18][R132.64], !P5 ;  /* 0x0c00000084417fae */ /* 0x0003e2000e9a1012 */
[-C--:B------:R-:W-:Y:S02]  /*4390*/  IADD3 R90, P5, PT, R128, R3.reuse, RZ ;  /* 0x00000003805a7210 */ /* 0x080fe40007fbe0ff */
[----:B------:R-:W-:Y:S01]  /*43a0*/  IMAD.WIDE R10, R47, 0x4, R10 ;  /* 0x000000042f0a7825 */ /* 0x000fe200078e020a */
[----:B------:R2:W-:Y:S01]  /*43b0*/  LDGSTS.E [R65+0xc004], desc[UR18][R128.64], !P2 ;  /* 0x0c00400080417fae */ /* 0x0005e2000d1a1012 */
[----:B------:R-:W-:Y:S02]  /*43c0*/  ISETP.GE.U32.AND P2, PT, R95, 0x7fffff7c, PT ;  /* 0x7fffff7c5f00780c */ /* 0x000fe40003f46070 */
[----:B------:R-:W-:Y:S01]  /*43d0*/  IMAD.X R91, R129, 0x1, R41, P5 ;  /* 0x00000001815b7824 */ /* 0x000fe200028e0629 */
[----:B------:R-:W-:Y:S01]  /*43e0*/  IADD3 R94, P5, PT, R130, R3, RZ ;  /* 0x00000003825e7210 */ /* 0x000fe20007fbe0ff */
[----:B------:R3:W-:Y:S01]  /*43f0*/  LDGSTS.E [R65+0xc008], desc[UR18][R130.64], !P3 ;  /* 0x0c00800082417fae */ /* 0x0007e2000d9a1012 */
[----:B------:R-:W-:Y:S01]  /*4400*/  ISETP.GE.U32.AND P3, PT, R99, 0x7fffff7b, PT ;  /* 0x7fffff7b6300780c */ /* 0x000fe20003f66070 */
[----:B------:R-:W-:-:S02]  /*4410*/  IMAD.WIDE R12, R47, 0x4, R12 ;  /* 0x000000042f0c7825 */ /* 0x000fc400078e020c */
[----:B------:R4:W-:Y:S02]  /*4420*/  LDGSTS.E [R65+0xc00c], desc[UR18][R140.64], !P4 ;  /* 0x0c00c0008c417fae */ /* 0x0009e4000e1a1012 */
[----:B------:R-:W-:Y:S01]  /*4430*/  IMAD.X R95, R131, 0x1, R41, P5 ;  /* 0x00000001835f7824 */ /* 0x000fe200028e0629 */
[----:B------:R-:W-:Y:S01]  /*4440*/  IADD3 R98, P5, PT, R140, R3, RZ ;  /* 0x000000038c627210 */ /* 0x000fe20007fbe0ff */
[----:B-1----:R-:W-:-:S04]  /*4450*/  IMAD.WIDE R132, R47, 0x4, R102 ;  /* 0x000000042f847825 */ /* 0x002fc800078e0266 */
[----:B------:R-:W-:Y:S01]  /*4460*/  VIADD R103, R75, 0xffffff99 ;  /* 0xffffff994b677836 */ /* 0x000fe20000000000 */
[----:B------:R1:W-:Y:S01]  /*4470*/  LDGSTS.E [R65+0xc010], desc[UR18][R132.64], !P2 ;  /* 0x0c01000084417fae */ /* 0x0003e2000d1a1012 */
[----:B------:R-:W-:Y:S01]  /*4480*/  IMAD.X R99, R141, 0x1, R41, P5 ;  /* 0x000000018d637824 */ /* 0x000fe200028e0629 */
[----:B------:R-:W-:Y:S01]  /*4490*/  IADD3 R102, P5, PT, R132, R3, RZ ;  /* 0x0000000384667210 */ /* 0x000fe20007fbe0ff */
[----:B--2---:R-:W-:Y:S01]  /*44a0*/  IMAD.WIDE R128, R47, 0x4, R108 ;  /* 0x000000042f807825 */ /* 0x004fe200078e026c */
[----:B------:R-:W-:-:S03]  /*44b0*/  ISETP.GE.U32.AND P4, PT, R103, 0x7fffff7a, PT ;  /* 0x7fffff7a6700780c */ /* 0x000fc60003f86070 */
[----:B------:R-:W-:Y:S01]  /*44c0*/  VIADD R109, R75, 0xffffff98 ;  /* 0xffffff984b6d7836 */ /* 0x000fe20000000000 */
[----:B------:R2:W-:Y:S01]  /*44d0*/  LDGSTS.E [R65+0xc014], desc[UR18][R128.64], !P3 ;  /* 0x0c01400080417fae */ /* 0x0005e2000d9a1012 */
[----:B------:R-:W-:Y:S01]  /*44e0*/  IMAD.X R103, R133, 0x1, R41, P5 ;  /* 0x0000000185677824 */ /* 0x000fe200028e0629 */
[----:B------:R-:W-:Y:S01]  /*44f0*/  IADD3 R108, P5, PT, R128, R3, RZ ;  /* 0x00000003806c7210 */ /* 0x000fe20007fbe0ff */
[----:B---3--:R-:W-:Y:S01]  /*4500*/  IMAD.WIDE R130, R47, 0x4, R112 ;  /* 0x000000042f827825 */ /* 0x008fe200078e0270 */
[----:B------:R-:W-:-:S03]  /*4510*/  ISETP.GE.U32.AND P2, PT, R109, 0x7fffff79, PT ;  /* 0x7fffff796d00780c */ /* 0x000fc60003f46070 */
[----:B------:R-:W-:Y:S02]  /*4520*/  VIADD R113, R75, 0xffffff97 ;  /* 0xffffff974b717836 */ /* 0x000fe40000000000 */
[----:B------:R-:W-:Y:S01]  /*4530*/  IMAD.X R109, R129, 0x1, R41, P5 ;  /* 0x00000001816d7824 */ /* 0x000fe200028e0629 */
[-C--:B------:R-:W-:Y:S01]  /*4540*/  IADD3 R112, P5, PT, R130, R3.reuse, RZ ;  /* 0x0000000382707210 */ /* 0x080fe20007fbe0ff */
[----:B----4-:R-:W-:Y:S01]  /*4550*/  IMAD.WIDE R140, R47, 0x4, R116 ;  /* 0x000000042f8c7825 */ /* 0x010fe200078e0274 */
[----:B------:R-:W-:Y:S01]  /*4560*/  ISETP.GE.U32.AND P3, PT, R113, 0x7fffff78, PT ;  /* 0x7fffff787100780c */ /* 0x000fe20003f66070 */
[----:B------:R3:W-:Y:S02]  /*4570*/  LDGSTS.E [R65+0xc018], desc[UR18][R130.64], !P4 ;  /* 0x0c01800082417fae */ /* 0x0007e4000e1a1012 */
[----:B------:R-:W-:Y:S02]  /*4580*/  VIADD R117, R75, 0xffffff96 ;  /* 0xffffff964b757836 */ /* 0x000fe40000000000 */
[----:B------:R-:W-:Y:S01]  /*4590*/  IMAD.X R113, R131, 0x1, R41, P5 ;  /* 0x0000000183717824 */ /* 0x000fe200028e0629 */
[----:B------:R-:W-:Y:S01]  /*45a0*/  IADD3 R116, P5, PT, R140, R3, RZ ;  /* 0x000000038c747210 */ /* 0x000fe20007fbe0ff */
[----:B-1----:R-:W-:Y:S01]  /*45b0*/  IMAD.WIDE R132, R47, 0x4, R120 ;  /* 0x000000042f847825 */ /* 0x002fe200078e0278 */
[----:B------:R-:W-:Y:S01]  /*45c0*/  ISETP.GE.U32.AND P4, PT, R117, 0x7fffff77, PT ;  /* 0x7fffff777500780c */ /* 0x000fe20003f86070 */
[----:B------:R-:W-:Y:S02]  /*45d0*/  LDGSTS.E [R65+0xc01c], desc[UR18][R140.64], !P2 ;  /* 0x0c01c0008c417fae */ /* 0x000fe4000d1a1012 */
[----:B------:R-:W-:-:S02]  /*45e0*/  VIADD R121, R75, 0xffffff95 ;  /* 0xffffff954b797836 */ /* 0x000fc40000000000 */
[--C-:B------:R-:W-:Y:S01]  /*45f0*/  IMAD.X R117, R141, 0x1, R41.reuse, P5 ;  /* 0x000000018d757824 */ /* 0x100fe200028e0629 */
[-C--:B------:R-:W-:Y:S01]  /*4600*/  IADD3 R120, P5, PT, R132, R3.reuse, RZ ;  /* 0x0000000384787210 */ /* 0x080fe20007fbe0ff */
[----:B------:R1:W-:Y:S01]  /*4610*/  LDGSTS.E [R65+0xc020], desc[UR18][R132.64], !P3 ;  /* 0x0c02000084417fae */ /* 0x0003e2000d9a1012 */
[----:B------:R-:W-:Y:S01]  /*4620*/  ISETP.GE.U32.AND P2, PT, R121, 0x7fffff76, PT ;  /* 0x7fffff767900780c */ /* 0x000fe20003f46070 */
[----:B--2---:R-:W-:Y:S01]  /*4630*/  VIADD R129, R75, 0xffffff92 ;  /* 0xffffff924b817836 */ /* 0x004fe20000000000 */
[----:B------:R-:W-:Y:S01]  /*4640*/  ISETP.GE.U32.AND P3, PT, R125, 0x7fffff75, PT ;  /* 0x7fffff757d00780c */ /* 0x000fe20003f66070 */
[----:B------:R-:W-:Y:S01]  /*4650*/  IMAD.X R121, R133, 0x1, R41, P5 ;  /* 0x0000000185797824 */ /* 0x000fe200028e0629 */
[----:B------:R-:W-:Y:S01]  /*4660*/  IADD3 R124, P5, PT, R144, R3, RZ ;  /* 0x00000003907c7210 */ /* 0x000fe20007fbe0ff */
[----:B------:R-:W-:Y:S01]  /*4670*/  LDGSTS.E [R65+0xc024], desc[UR18][R144.64], !P4 ;  /* 0x0c02400090417fae */ /* 0x000fe2000e1a1012 */
[----:B------:R-:W-:Y:S01]  /*4680*/  ISETP.GE.U32.AND P4, PT, R81, 0x7fffff74, PT ;  /* 0x7fffff745100780c */ /* 0x000fe20003f86070 */
[----:B---3--:R-:W-:-:S02]  /*4690*/  VIADD R131, R75, 0xffffff91 ;  /* 0xffffff914b837836 */ /* 0x008fc40000000000 */
[--C-:B------:R-:W-:Y:S01]  /*46a0*/  IMAD.X R125, R145, 0x1, R41.reuse, P5 ;  /* 0x00000001917d7824 */ /* 0x100fe200028e0629 */
[-C--:B------:R-:W-:Y:S01]  /*46b0*/  IADD3 R80, P5, PT, R148, R3.reuse, RZ ;  /* 0x0000000394507210 */ /* 0x080fe20007fbe0ff */
[----:B-1----:R-:W-:Y:S02]  /*46c0*/  VIADD R133, R75, 0xffffff90 ;  /* 0xffffff904b857836 */ /* 0x002fe40000000000 */
[----:B------:R-:W-:Y:S01]  /*46d0*/  LDGSTS.E [R65+0xc028], desc[UR18][R148.64], !P2 ;  /* 0x0c02800094417fae */ /* 0x000fe2000d1a1012 */
[----:B------:R-:W-:Y:S01]  /*46e0*/  ISETP.GE.U32.AND P2, PT, R129, 0x7fffff73, PT ;  /* 0x7fffff738100780c */ /* 0x000fe20003f46070 */
[----:B------:R-:W-:Y:S01]  /*46f0*/  IMAD.X R81, R149, 0x1, R41, P5 ;  /* 0x0000000195517824 */ /* 0x000fe200028e0629 */
[----:B------:R-:W-:Y:S01]  /*4700*/  IADD3 R128, P5, PT, R34, R3, RZ ;  /* 0x0000000322807210 */ /* 0x000fe20007fbe0ff */
[----:B------:R1:W-:Y:S01]  /*4710*/  LDGSTS.E [R65+0xc02c], desc[UR18][R34.64], !P3 ;  /* 0x0c02c00022417fae */ /* 0x0003e2000d9a1012 */
[----:B------:R-:W-:Y:S01]  /*4720*/  ISETP.GE.U32.AND P3, PT, R131, 0x7fffff72, PT ;  /* 0x7fffff728300780c */ /* 0x000fe20003f66070 */
[----:B------:R-:W-:-:S02]  /*4730*/  VIADD R141, R75, 0xffffff8f ;  /* 0xffffff8f4b8d7836 */ /* 0x000fc40000000000 */
[----:B------:R-:W-:Y:S01]  /*4740*/  IMAD.X R129, R35, 0x1, R41, P5 ;  /* 0x0000000123817824 */ /* 0x000fe200028e0629 */
[-C--:B------:R-:W-:Y:S01]  /*4750*/  IADD3 R130, P5, PT, R28, R3.reuse, RZ ;  /* 0x000000031c827210 */ /* 0x080fe20007fbe0ff */
[----:B------:R2:W-:Y:S01]  /*4760*/  LDGSTS.E [R65+0xc030], desc[UR18][R28.64], !P4 ;  /* 0x0c0300001c417fae */ /* 0x0005e2000e1a1012 */
[----:B------:R-:W-:Y:S01]  /*4770*/  ISETP.GE.U32.AND P4, PT, R133, 0x7fffff71, PT ;  /* 0x7fffff718500780c */ /* 0x000fe20003f86070 */
[----:B------:R-:W-:Y:S02]  /*4780*/  IMAD.WIDE R14, R47, 0x4, R14 ;  /* 0x000000042f0e7825 */ /* 0x000fe400078e020e */
[----:B------:R3:W-:Y:S01]  /*4790*/  LDGSTS.E [R65+0xc034], desc[UR18][R4.64], !P2 ;  /* 0x0c03400004417fae */ /* 0x0007e2000d1a1012 */
[----:B------:R-:W-:Y:S01]  /*47a0*/  ISETP.GE.U32.AND P2, PT, R141, 0x7fffff70, PT ;  /* 0x7fffff708d00780c */ /* 0x000fe20003f46070 */
[----:B------:R-:W-:Y:S01]  /*47b0*/  IMAD.X R131, R29, 0x1, R41, P5 ;  /* 0x000000011d837824 */ /* 0x000fe200028e0629 */
[----:B------:R-:W-:Y:S01]  /*47c0*/  IADD3 R132, P5, PT, R4, R3, RZ ;  /* 0x0000000304847210 */ /* 0x000fe20007fbe0ff */
[----:B-1----:R-:W-:Y:S01]  /*47d0*/  VIADD R34, R75, 0xffffff8e ;  /* 0xffffff8e4b227836 */ /* 0x002fe20000000000 */
[----:B------:R-:W-:Y:S01]  /*47e0*/  LDGSTS.E [R65+0xc038], desc[UR18][R6.64], !P3 ;  /* 0x0c03800006417fae */ /* 0x000fe2000d9a1012 */
[----:B------:R-:W-:-:S03]  /*47f0*/  IMAD.WIDE R16, R47, 0x4, R16 ;  /* 0x000000042f107825 */ /* 0x000fc600078e0210 */
[----:B------:R-:W-:Y:S01]  /*4800*/  ISETP.GE.U32.AND P3, PT, R34, 0x7fffff6f, PT ;  /* 0x7fffff6f2200780c */ /* 0x000fe20003f66070 */
[--C-:B------:R-:W-:Y:S01]  /*4810*/  IMAD.X R133, R5, 0x1, R41.reuse, P5 ;  /* 0x0000000105857824 */ /* 0x100fe200028e0629 */
[-C--:B------:R-:W-:Y:S01]  /*4820*/  IADD3 R140, P5, PT, R6, R3.reuse, RZ ;  /* 0x00000003068c7210 */ /* 0x080fe20007fbe0ff */
[C---:B--2---:R-:W-:Y:S01]  /*4830*/  VIADD R28, R75.reuse, 0xffffff8d ;  /* 0xffffff8d4b1c7836 */ /* 0x044fe20000000000 */
[----:B------:R1:W-:Y:S01]  /*4840*/  LDGSTS.E [R65+0xc03c], desc[UR18][R8.64], !P4 ;  /* 0x0c03c00008417fae */ /* 0x0003e2000e1a1012 */
[----:B---3--:R-:W-:Y:S02]  /*4850*/  VIADD R4, R75, 0xffffff8c ;  /* 0xffffff8c4b047836 */ /* 0x008fe40000000000 */
[----:B------:R-:W-:Y:S01]  /*4860*/  IMAD.X R141, R7, 0x1, R41, P5 ;  /* 0x00000001078d7824 */ /* 0x000fe200028e0629 */
[-C--:B------:R-:W-:Y:S01]  /*4870*/  IADD3 R144, P5, PT, R8, R3.reuse, RZ ;  /* 0x0000000308907210 */ /* 0x080fe20007fbe0ff */
[----:B------:R2:W-:Y:S01]  /*4880*/  LDGSTS.E [R65+0xc040], desc[UR18][R10.64], !P2 ;  /* 0x0c0400000a417fae */ /* 0x0005e2000d1a1012 */
[----:B------:R-:W-:Y:S01]  /*4890*/  ISETP.GE.U32.AND P4, PT, R28, 0x7fffff6e, PT ;  /* 0x7fffff6e1c00780c */ /* 0x000fe20003f86070 */
[----:B------:R-:W-:Y:S01]  /*48a0*/  IMAD.WIDE R18, R47, 0x4, R18 ;  /* 0x000000042f127825 */ /* 0x000fe200078e0212 */
[----:B------:R-:W-:Y:S01]  /*48b0*/  ISETP.GE.U32.AND P2, PT, R4, 0x7fffff6d, PT ;  /* 0x7fffff6d0400780c */ /* 0x000fe20003f46070 */
[----:B------:R-:W-:Y:S02]  /*48c0*/  LDGSTS.E [R65+0xc044], desc[UR18][R12.64], !P3 ;  /* 0x0c0440000c417fae */ /* 0x000fe4000d9a1012 */
[----:B------:R-:W-:Y:S01]  /*48d0*/  IMAD.X R145, R9, 0x1, R41, P5 ;  /* 0x0000000109917824 */ /* 0x000fe200028e0629 */
[----:B------:R-:W-:Y:S01]  /*48e0*/  IADD3 R148, P5, PT, R10, R3, RZ ;  /* 0x000000030a947210 */ /* 0x000fe20007fbe0ff */
[----:B------:R-:W-:Y:S01]  /*48f0*/  VIADD R4, R75, 0xffffff8b ;  /* 0xffffff8b4b047836 */ /* 0x000fe20000000000 */
[----:B-1----:R-:W-:Y:S01]  /*4900*/  SEL R8, RZ, 0x4, P1 ;  /* 0x00000004ff087807 */ /* 0x002fe20000800000 */
[----:B------:R-:W-:-:S03]  /*4910*/  IMAD.WIDE R20, R47, 0x4, R20 ;  /* 0x000000042f147825 */ /* 0x000fc600078e0214 */
[----:B------:R-:W-:Y:S01]  /*4920*/  ISETP.GE.U32.AND P3, PT, R4, 0x7fffff6c, PT ;  /* 0x7fffff6c0400780c */ /* 0x000fe20003f66070 */
[----:B------:R-:W-:Y:S01]  /*4930*/  IMAD.X R149, R11, 0x1, R41, P5 ;  /* 0x000000010b957824 */ /* 0x000fe200028e0629 */
[----:B------:R-:W-:Y:S01]  /*4940*/  IADD3 R150, P5, PT, R12, R3, RZ ;  /* 0x000000030c967210 */ /* 0x000fe20007fbe0ff */
[----:B------:R-:W-:Y:S01]  /*4950*/  VIADD R4, R75, 0xffffff8a ;  /* 0xffffff8a4b047836 */ /* 0x000fe20000000000 */
[----:B------:R-:W-:Y:S01]  /*4960*/  LDGSTS.E [R65+0xc048], desc[UR18][R14.64], !P4 ;  /* 0x0c0480000e417fae */ /* 0x000fe2000e1a1012 */
        /* <DEDUP_REMOVED lines=20> */
[--C-:B------:R-:W-:Y:S01]  /*4ab0*/  IMAD.X R159, R19, 0x1, R41.reuse, P5 ;  /* 0x00000001139f7824 */ /* 0x100fe200028e0629 */
[-C--:B------:R-:W-:Y:S01]  /*4ac0*/  IADD3 R160, P5, PT, R20, R3.reuse, RZ ;  /* 0x0000000314a07210 */ /* 0x080fe20007fbe0ff */
[C---:B------:R-:W-:Y:S01]  /*4ad0*/  VIADD R4, R75.reuse, 0xffffff86 ;  /* 0xffffff864b047836 */ /* 0x040fe20000000000 */
[----:B------:R-:W-:Y:S01]  /*4ae0*/  LDGSTS.E [R65+0xc058], desc[UR18][R22.64], !P2 ;  /* 0x0c05800016417fae */ /* 0x000fe2000d1a1012 */
[----:B------:R-:W-:Y:S02]  /*4af0*/  VIADD R5, R75, 0xffffff83 ;  /* 0xffffff834b057836 */ /* 0x000fe40000000000 */
[----:B------:R-:W-:Y:S01]  /*4b00*/  IMAD.X R161, R21, 0x1, R41, P5 ;  /* 0x0000000115a17824 */ /* 0x000fe200028e0629 */
[----:B------:R-:W-:Y:S01]  /*4b10*/  IADD3 R162, P5, PT, R22, R3, RZ ;  /* 0x0000000316a27210 */ /* 0x000fe20007fbe0ff */
[----:B------:R-:W-:Y:S01]  /*4b20*/  LDGSTS.E [R65+0xc05c], desc[UR18][R24.64], !P3 ;  /* 0x0c05c00018417fae */ /* 0x000fe2000d9a1012 */
[----:B------:R-:W-:Y:S01]  /*4b30*/  ISETP.GE.U32.AND P2, PT, R4, 0x7fffff67, PT ;  /* 0x7fffff670400780c */ /* 0x000fe20003f46070 */
[----:B------:R-:W-:-:S02]  /*4b40*/  VIADD R4, R75, 0xffffff85 ;  /* 0xffffff854b047836 */ /* 0x000fc40000000000 */
[----:B------:R-:W-:Y:S01]  /*4b50*/  IMAD.X R163, R23, 0x1, R41, P5 ;  /* 0x0000000117a37824 */ /* 0x000fe200028e0629 */
[-C--:B------:R-:W-:Y:S01]  /*4b60*/  IADD3 R164, P5, PT, R24, R3.reuse, RZ ;  /* 0x0000000318a47210 */ /* 0x080fe20007fbe0ff */
[----:B------:R-:W-:Y:S01]  /*4b70*/  IMAD.WIDE R32, R47, 0x4, R32 ;  /* 0x000000042f207825 */ /* 0x000fe200078e0220 */
[----:B------:R-:W-:Y:S01]  /*4b80*/  ISETP.GE.U32.AND P3, PT, R4, 0x7fffff66, PT ;  /* 0x7fffff660400780c */ /* 0x000fe20003f66070 */
[----:B------:R-:W-:Y:S02]  /*4b90*/  LDGSTS.E [R65+0xc060], desc[UR18][R26.64], !P4 ;  /* 0x0c0600001a417fae */ /* 0x000fe4000e1a1012 */
[--C-:B------:R-:W-:Y:S01]  /*4ba0*/  IMAD.X R165, R25, 0x1, R41.reuse, P5 ;  /* 0x0000000119a57824 */ /* 0x100fe200028e0629 */
[-C--:B------:R-:W-:Y:S01]  /*4bb0*/  IADD3 R166, P5, PT, R26, R3.reuse, RZ ;  /* 0x000000031aa67210 */ /* 0x080fe20007fbe0ff */
[----:B------:R-:W-:Y:S01]  /*4bc0*/  VIADD R4, R75, 0xffffff84 ;  /* 0xffffff844b047836 */ /* 0x000fe20000000000 */
[-C--:B------:R-:W-:Y:S01]  /*4bd0*/  IADD3 R168, P4, PT, R32, R3.reuse, RZ ;  /* 0x0000000320a87210 */ /* 0x080fe20007f9e0ff */
[----:B------:R-:W-:Y:S01]  /*4be0*/  LDGSTS.E [R65+0xc064], desc[UR18][R30.64], !P2 ;  /* 0x0c0640001e417fae */ /* 0x000fe2000d1a1012 */
[----:B------:R-:W-:Y:S01]  /*4bf0*/  ISETP.GE.U32.AND P2, PT, R5, 0x7fffff64, PT ;  /* 0x7fffff640500780c */ /* 0x000fe20003f46070 */
[----:B------:R-:W-:Y:S01]  /*4c00*/  IMAD.X R167, R27, 0x1, R41, P5 ;  /* 0x000000011ba77824 */ /* 0x000fe200028e0629 */
[----:B------:R-:W-:Y:S01]  /*4c10*/  IADD3 R170, P5, PT, R30, R3, RZ ;  /* 0x000000031eaa7210 */ /* 0x000fe20007fbe0ff */
[----:B------:R-:W-:-:S02]  /*4c20*/  VIADD R6, R75, 0xffffff82 ;  /* 0xffffff824b067836 */ /* 0x000fc40000000000 */
[----:B------:R-:W-:Y:S01]  /*4c30*/  LDGSTS.E [R65+0xc068], desc[UR18][R32.64], !P3 ;  /* 0x0c06800020417fae */ /* 0x000fe2000d9a1012 */
[----:B------:R-:W-:Y:S01]  /*4c40*/  ISETP.GT.AND P3, PT, R71, 0x7f, PT ;  /* 0x0000007f4700780c */ /* 0x000fe20003f64270 */
[----:B------:R-:W-:Y:S01]  /*4c50*/  IMAD.X R171, R31, 0x1, R41, P5 ;  /* 0x000000011fab7824 */ /* 0x000fe200028e0629 */
[----:B------:R-:W-:Y:S01]  /*4c60*/  ISETP.GE.U32.AND P5, PT, R4, 0x7fffff65, PT ;  /* 0x7fffff650400780c */ /* 0x000fe20003fa6070 */
[----:B------:R-:W-:Y:S01]  /*4c70*/  VIADD R7, R75, 0xffffff81 ;  /* 0xffffff814b077836 */ /* 0x000fe20000000000 */
[----:B------:R-:W-:Y:S01]  /*4c80*/  SEL R8, R8, RZ, P3 ;  /* 0x000000ff08087207 */ /* 0x000fe20001800000 */
[----:B------:R-:W-:Y:S01]  /*4c90*/  IMAD.WIDE R4, R47, 0x4, R42 ;  /* 0x000000042f047825 */ /* 0x000fe200078e022a */
[----:B------:R-:W-:Y:S02]  /*4ca0*/  ISETP.GE.U32.AND P1, PT, R6, 0x7fffff63, PT ;  /* 0x7fffff630600780c */ /* 0x000fe40003f26070 */
[----:B------:R-:W-:Y:S01]  /*4cb0*/  ISETP.GE.U32.AND P3, PT, R7, 0x7fffff62, PT ;  /* 0x7fffff620700780c */ /* 0x000fe20003f66070 */
[----:B------:R-:W-:-:S04]  /*4cc0*/  IMAD.WIDE R6, R47, 0x4, R76 ;  /* 0x000000042f067825 */ /* 0x000fc800078e024c */
[----:B------:R-:W-:Y:S01]  /*4cd0*/  IMAD.X R169, R33, 0x1, R41, P4 ;  /* 0x0000000121a97824 */ /* 0x000fe200020e0629 */
[----:B------:R-:W-:Y:S01]  /*4ce0*/  IADD3 R42, P4, PT, R4, R3, RZ ;  /* 0x00000003042a7210 */ /* 0x000fe20007f9e0ff */
[----:B------:R1:W-:Y:S01]  /*4cf0*/  LDGSTS.E [R65+0xc06c], desc[UR18][R4.64], !P5 ;  /* 0x0c06c00004417fae */ /* 0x0003e2000e9a1012 */
[----:B--2---:R-:W-:-:S03]  /*4d00*/  IMAD.WIDE R10, R47, 0x4, R134 ;  /* 0x000000042f0a7825 */ /* 0x004fc600078e0286 */
[----:B------:R-:W-:Y:S01]  /*4d10*/  LDGSTS.E [R65+0xc070], desc[UR18][R6.64], !P2 ;  /* 0x0c07000006417fae */ /* 0x000fe2000d1a1012 */
[----:B------:R-:W-:Y:S01]  /*4d20*/  ISETP.GE.U32.AND P2, PT, R179, 0x7fffff61, PT ;  /* 0x7fffff61b300780c */ /* 0x000fe20003f46070 */
[----:B------:R-:W-:Y:S01]  /*4d30*/  IMAD.X R43, R5, 0x1, R41, P4 ;  /* 0x00000001052b7824 */ /* 0x000fe200020e0629 */
[----:B------:R-:W-:Y:S01]  /*4d40*/  ISETP.NE.U32.AND P4, PT, R8, RZ, PT ;  /* 0x000000ff0800720c */ /* 0x000fe20003f85070 */
[----:B------:R-:W-:-:S04]  /*4d50*/  IMAD.WIDE R8, R47, 0x4, R82 ;  /* 0x000000042f087825 */ /* 0x000fc800078e0252 */
[----:B-1----:R-:W-:-:S04]  /*4d60*/  IMAD.WIDE R4, R47, 0x4, R78 ;  /* 0x000000042f047825 */ /* 0x002fc800078e024e */
[C---:B------:R-:W-:Y:S01]  /*4d70*/  IMAD.WIDE R12, R44.reuse, 0x4, R84 ;  /* 0x000000042c0c7825 */ /* 0x040fe200078e0254 */
[----:B------:R-:W-:Y:S01]  /*4d80*/  LDGSTS.E [R65+0xc074], desc[UR18][R4.64], !P1 ;  /* 0x0c07400004417fae */ /* 0x000fe2000c9a1012 */
[C---:B------:R-:W-:Y:S02]  /*4d90*/  SHF.L.U64.HI R84, R44.reuse, 0x2, R175 ;  /* 0x000000022c547819 */ /* 0x040fe400000102af */
[C---:B------:R-:W-:Y:S01]  /*4da0*/  IMAD.WIDE R14, R44.reuse, 0x4, R88 ;  /* 0x000000042c0e7825 */ /* 0x040fe200078e0258 */
[----:B------:R-:W-:Y:S03]  /*4db0*/  LDGSTS.E [R65+0xc078], desc[UR18][R8.64], !P3 ;  /* 0x0c07800008417fae */ /* 0x000fe6000d9a1012 */
[C---:B------:R-:W-:Y:S01]  /*4dc0*/  IMAD.WIDE R92, R44.reuse, 0x4, R92 ;  /* 0x000000042c5c7825 */ /* 0x040fe200078e025c */
[----:B------:R-:W-:Y:S03]  /*4dd0*/  LDGSTS.E [R65+0xc07c], desc[UR18][R10.64], !P2 ;  /* 0x0c07c0000a417fae */ /* 0x000fe6000d1a1012 */
[C---:B------:R-:W-:Y:S01]  /*4de0*/  IMAD.WIDE R96, R44.reuse, 0x4, R96 ;  /* 0x000000042c607825 */ /* 0x040fe200078e0260 */
[----:B------:R-:W0:Y:S03]  /*4df0*/  LDGDEPBAR ;  /* 0x00000000000079af */ /* 0x000e260000000000 */
[C---:B------:R-:W-:Y:S01]  /*4e00*/  IMAD.WIDE R100, R44.reuse, 0x4, R100 ;  /* 0x000000042c647825 */ /* 0x040fe200078e0264 */
[----:B------:R-:W-:Y:S03]  /*4e10*/  LDGSTS.E [R46+0x16000], desc[UR18][R12.64], P4 ;  /* 0x160000000c2e7fae */ /* 0x000fe6000a1a1012 */
[C---:B------:R-:W-:Y:S01]  /*4e20*/  IMAD.WIDE R106, R44.reuse, 0x4, R106 ;  /* 0x000000042c6a7825 */ /* 0x040fe200078e026a */
[----:B------:R-:W-:Y:S03]  /*4e30*/  LDGSTS.E [R46+0x16400], desc[UR18][R14.64], P4 ;  /* 0x164000000e2e7fae */ /* 0x000fe6000a1a1012 */
[C---:B------:R-:W-:Y:S01]  /*4e40*/  IMAD.WIDE R110, R44.reuse, 0x4, R110 ;  /* 0x000000042c6e7825 */ /* 0x040fe200078e026e */
[----:B------:R-:W-:Y:S03]  /*4e50*/  LDGSTS.E [R46+0x16800], desc[UR18][R92.64], P4 ;  /* 0x168000005c2e7fae */ /* 0x000fe6000a1a1012 */
[C---:B------:R-:W-:Y:S01]  /*4e60*/  IMAD.WIDE R114, R44.reuse, 0x4, R114 ;  /* 0x000000042c727825 */ /* 0x040fe200078e0272 */
[----:B------:R1:W-:Y:S03]  /*4e70*/  LDGSTS.E [R46+0x16c00], desc[UR18][R96.64], P4 ;  /* 0x16c00000602e7fae */ /* 0x0003e6000a1a1012 */
        /* <DEDUP_REMOVED lines=12> */
[C---:B------:R-:W-:Y:S01]  /*4f40*/  IMAD.SHL.U32 R173, R44.reuse, 0x4, RZ ;  /* 0x000000042cad7824 */ /* 0x040fe200078e00ff */
[----:B------:R2:W-:Y:S01]  /*4f50*/  LDGSTS.E [R45+0x16a00], desc[UR18][R126.64], P4 ;  /* 0x16a000007e2d7fae */ /* 0x0005e2000a1a1012 */
[----:B------:R-:W-:-:S03]  /*4f60*/  IMAD.WIDE R146, R44, 0x4, R146 ;  /* 0x000000042c927825 */ /* 0x000fc600078e0292 */
[----:B------:R2:W-:Y:S01]  /*4f70*/  LDGSTS.E [R45+0x16e00], desc[UR18][R138.64], P4 ;  /* 0x16e000008a2d7fae */ /* 0x0005e2000a1a1012 */
[----:B------:R-:W-:Y:S01]  /*4f80*/  IMAD.WIDE R152, R44, 0x4, R152 ;  /* 0x000000042c987825 */ /* 0x000fe200078e0298 */
[-C--:B------:R-:W-:Y:S02]  /*4f90*/  IADD3 R76, P5, PT, R12, R173.reuse, RZ ;  /* 0x000000ad0c4c7210 */ /* 0x080fe40007fbe0ff */
[----:B------:R2:W-:Y:S01]  /*4fa0*/  LDGSTS.E [R45+0x17200], desc[UR18][R136.64], P4 ;  /* 0x17200000882d7fae */ /* 0x0005e2000a1a1012 */
[-C--:B------:R-:W-:Y:S01]  /*4fb0*/  IADD3 R88, P1, PT, R14, R173.reuse, RZ ;  /* 0x000000ad0e587210 */ /* 0x080fe20007f3e0ff */
[----:B------:R-:W-:Y:S01]  /*4fc0*/  VIADD R85, R75, 0xffffff7b ;  /* 0xffffff7b4b557836 */ /* 0x000fe20000000000 */
[-C--:B------:R-:W-:Y:S01]  /*4fd0*/  IADD3 R82, P2, PT, R92, R173.reuse, RZ ;  /* 0x000000ad5c527210 */ /* 0x080fe20007f5e0ff */
[----:B------:R2:W-:Y:S01]  /*4fe0*/  LDGSTS.E [R45+0x17600], desc[UR18][R142.64], P4 ;  /* 0x176000008e2d7fae */ /* 0x0005e2000a1a1012 */
[--C-:B------:R-:W-:Y:S01]  /*4ff0*/  IMAD.X R77, R13, 0x1, R84.reuse, P5 ;  /* 0x000000010d4d7824 */ /* 0x100fe200028e0654 */
[----:B------:R-:W-:Y:S01]  /*5000*/  IADD3 R78, P3, PT, R96, R173, RZ ;  /* 0x000000ad604e7210 */ /* 0x000fe20007f7e0ff */
[--C-:B------:R-:W-:Y:S01]  /*5010*/  IMAD.X R89, R15, 0x1, R84.reuse, P1 ;  /* 0x000000010f597824 */ /* 0x100fe200008e0654 */
[----:B------:R2:W-:Y:S01]  /*5020*/  LDGSTS.E [R45+0x17a00], desc[UR18][R146.64], P4 ;  /* 0x17a00000922d7fae */ /* 0x0005e2000a1a1012 */
[--C-:B------:R-:W-:Y:S01]  /*5030*/  IMAD.X R83, R93, 0x1, R84.reuse, P2 ;  /* 0x000000015d537824 */ /* 0x100fe200010e0654 */
[----:B------:R-:W-:Y:S01]  /*5040*/  ISETP.NE.U32.AND P5, PT, RZ, UR8, PT ;  /* 0x00000008ff007c0c */ /* 0x000fe2000bfa5070 */
[----:B------:R-:W-:Y:S01]  /*5050*/  IMAD.X R79, R97, 0x1, R84, P3 ;  /* 0x00000001614f7824 */ /* 0x000fe200018e0654 */
[----:B------:R2:W-:Y:S01]  /*5060*/  LDGSTS.E [R45+0x17e00], desc[UR18][R152.64], P4 ;  /* 0x17e00000982d7fae */ /* 0x0005e2000a1a1012 */
[-C--:B-1----:R-:W-:Y:S01]  /*5070*/  IADD3 R96, P1, PT, R6, R3.reuse, RZ ;  /* 0x0000000306607210 */ /* 0x082fe20007f3e0ff */
[C---:B------:R-:W-:Y:S01]  /*5080*/  VIADD R6, R75.reuse, 0xffffff7d ;  /* 0xffffff7d4b067836 */ /* 0x040fe20000000000 */
[-C--:B------:R-:W-:Y:S01]  /*5090*/  IADD3 R92, P2, PT, R4, R3.reuse, RZ ;  /* 0x00000003045c7210 */ /* 0x080fe20007f5e0ff */
[----:B------:R-:W0:Y:S01]  /*50a0*/  LDGDEPBAR ;  /* 0x00000000000079af */ /* 0x000e220000000000 */
[----:B------:R-:W-:Y:S01]  /*50b0*/  VIADD R4, R75, 0xffffff7f ;  /* 0xffffff7f4b047836 */ /* 0x000fe20000000000 */
[----:B------:R-:W-:Y:S01]  /*50c0*/  ISETP.LT.OR P6, PT, R71, 0x20, P5 ;  /* 0x000000204700780c */ /* 0x000fe20002fc1670 */
[--C-:B------:R-:W-:Y:S01]  /*50d0*/  IMAD.X R97, R7, 0x1, R41.reuse, P1 ;  /* 0x0000000107617824 */ /* 0x100fe200008e0629 */
[-C--:B------:R-:W-:Y:S01]  /*50e0*/  IADD3 R134, P3, PT, R8, R3.reuse, RZ ;  /* 0x0000000308867210 */ /* 0x080fe20007f7e0ff */
[--C-:B------:R-:W-:Y:S01]  /*50f0*/  IMAD.X R93, R5, 0x1, R41.reuse, P2 ;  /* 0x00000001055d7824 */ /* 0x100fe200010e0629 */
[----:B------:R-:W-:Y:S01]  /*5100*/  ISETP.GE.U32.AND P1, PT, R4, 0x7fffff60, PT ;  /* 0x7fffff600400780c */ /* 0x000fe20003f26070 */
[C---:B------:R-:W-:Y:S01]  /*5110*/  VIADD R5, R75.reuse, 0xffffff7e ;  /* 0xffffff7e4b057836 */ /* 0x040fe20000000000 */
[----:B------:R-:W-:Y:S01]  /*5120*/  P2R R4, PR, RZ, 0x40 ;  /* 0x00000040ff047803 */ /* 0x000fe20000000000 */
[----:B------:R-:W-:Y:S01]  /*5130*/  VIADD R7, R75, 0xffffff7c ;  /* 0xffffff7c4b077836 */ /* 0x000fe20000000000 */
[----:B------:R-:W-:Y:S01]  /*5140*/  ISETP.NE.AND P6, PT, R172, RZ, PT ;  /* 0x000000ffac00720c */ /* 0x000fe20003fc5270 */
[----:B------:R-:W-:Y:S01]  /*5150*/  IMAD.X R135, R9, 0x1, R41, P3 ;  /* 0x0000000109877824 */ /* 0x000fe200018e0629 */
[----:B------:R-:W-:-:S02]  /*5160*/  IADD3 R176, P4, PT, R10, R3, RZ ;  /* 0x000000030ab07210 */ /* 0x000fc40007f9e0ff */
[----:B------:R-:W-:Y:S02]  /*5170*/  ISETP.GE.U32.AND P2, PT, R5, 0x7fffff5f, PT ;  /* 0x7fffff5f0500780c */ /* 0x000fe40003f46070 */
[----:B------:R-:W-:Y:S01]  /*5180*/  ISETP.GE.U32.AND P3, PT, R6, 0x7fffff5e, PT ;  /* 0x7fffff5e0600780c */ /* 0x000fe20003f66070 */
[----:B------:R-:W-:Y:S01]  /*5190*/  IMAD.X R177, R11, 0x1, R41, P4 ;  /* 0x000000010bb17824 */ /* 0x000fe200020e0629 */
[----:B------:R-:W-:Y:S01]  /*51a0*/  ISETP.GE.U32.AND P4, PT, R7, 0x7fffff5d, PT ;  /* 0x7fffff5d0700780c */ /* 0x000fe20003f86070 */
[----:B------:R-:W-:-:S04]  /*51b0*/  DEPBAR.LE SB0, 0x6 ;  /* 0x000081800000791a */ /* 0x000fc80000000000 */
[----:B------:R-:W-:Y:S06]  /*51c0*/  BAR.SYNC.DEFER_BLOCKING 0x0 ;  /* 0x0000000000007b1d */ /* 0x000fec0000010000 */
[----:B--2---:R-:W-:Y:S05]  /*51d0*/  @!P6 BRA `(.L_x_6) ;  /* 0x000000000024e947 */ /* 0x004fea0003800000 */
[----:B------:R-:W-:Y:S04]  /*51e0*/  LDS.128 R4, [R65] ;  /* 0x0000000041047984 */ /* 0x000fe80000000c00 */
[----:B------:R-:W-:Y:S04]  /*51f0*/  LDS.128 R8, [R65+0x10] ;  /* 0x0000100041087984 */ /* 0x000fe80000000c00 */
[----:B------:R-:W-:Y:S04]  /*5200*/  LDS.128 R12, [R65+0x20] ;  /* 0x00002000410c7984 */ /* 0x000fe80000000c00 */
[----:B------:R-:W-:Y:S04]  /*5210*/  LDS.128 R16, [R65+0x30] ;  /* 0x0000300041107984 */ /* 0x000fe80000000c00 */
[----:B------:R-:W-:Y:S04]  /*5220*/  LDS.128 R20, [R65+0x40] ;  /* 0x0000400041147984 */ /* 0x000fe80000000c00 */
[----:B------:R-:W-:Y:S04]  /*5230*/  LDS.128 R24, [R65+0x50] ;  /* 0x0000500041187984 */ /* 0x000fe80000000c00 */
[----:B------:R-:W-:Y:S04]  /*5240*/  LDS.128 R28, [R65+0x60] ;  /* 0x00006000411c7984 */ /* 0x000fe80000000c00 */
[----:B------:R-:W1:Y:S02]  /*5250*/  LDS.128 R32, [R65+0x70] ;  /* 0x0000700041207984 */ /* 0x000e640000000c00 */
[----:B-1----:R1:W-:Y:S02]  /*5260*/  STTM.x32 tmem[UR11+0x40], R4 ;  /* 0x00004004000079ed */ /* 0x0023e400082c000b */
.L_x_6:
[----:B------:R-:W-:Y:S01]  /*5270*/  ISETP.LT.OR P6, PT, R71, 0x20, P5 ;  /* 0x000000204700780c */ /* 0x000fe20002fc1670 */
[----:B------:R-:W2:Y:S02]  /*5280*/  FENCE.VIEW.ASYNC.T ;  /* 0x00000000000073c6 */ /* 0x000ea40000000200 */
[----:B--2---:R-:W-:Y:S10]  /*5290*/  BAR.SYNC.DEFER_BLOCKING 0x0 ;  /* 0x0000000000007b1d */ /* 0x004ff40000010000 */
[----:B------:R-:W-:Y:S05]  /*52a0*/  @P6 BRA `(.L_x_7) ;  /* 0x0000000000746947 */ /* 0x000fea0003800000 */
[----:B------:R-:W-:Y:S02]  /*52b0*/  UIADD3 UR4, UPT, UPT, UR10, 0x10000, URZ ;  /* 0x000100000a047890 */ /* 0x000fe4000fffe0ff */
[----:B------:R-:W-:Y:S02]  /*52c0*/  UIADD3 UR8, UPT, UPT, UR20, 0x48, URZ ;  /* 0x0000004814087890 */ /* 0x000fe4000fffe0ff */
[----:B------:R-:W-:Y:S02]  /*52d0*/  USHF.R.U32.HI UR4, URZ, 0x4, UR4 ;  /* 0x00000004ff047899 */ /* 0x000fe40008011604 */
[----:B------:R-:W-:Y:S02]  /*52e0*/  UIADD3 UR9, UPT, UPT, UR20, 0x50, URZ ;  /* 0x0000005014097890 */ /* 0x000fe4000fffe0ff */
[----:B------:R-:W-:Y:S02]  /*52f0*/  USGXT.U32 UR6, UR4, 0xe ;  /* 0x0000000e0406789a */ /* 0x000fe40008000000 */
[----:B------:R-:W-:-:S02]  /*5300*/  UIADD3 UR13, UPT, UPT, UR20, 0x58, URZ ;  /* 0x00000058140d7890 */ /* 0x000fc4000fffe0ff */
[----:B------:R-:W-:Y:S01]  /*5310*/  UIADD3 UR22, UP1, UPT, UR6, 0x2, URZ ;  /* 0x0000000206167890 */ /* 0x000fe2000ff3e0ff */
[----:B------:R-:W-:Y:S01]  /*5320*/  UMOV UR4, URZ ;  /* 0x000000ff00047c82 */ /* 0x000fe20008000000 */
[----:B------:R-:W-:Y:S02]  /*5330*/  UMOV UR24, 0x0 ;  /* 0x0000000000187882 */ /* 0x000fe40000000000 */
[----:B------:R-:W-:Y:S01]  /*5340*/  UIADD3.X UR23, UPT, UPT, UR4, 0x40004040, URZ, UP1, !UPT ;  /* 0x4000404004177890 */ /* 0x000fe20008ffe4ff */
[----:B------:R-:W-:Y:S01]  /*5350*/  UMOV UR25, 0x8100910 ;  /* 0x0810091000197882 */ /* 0x000fe20000000000 */
[----:B------:R-:W-:Y:S02]  /*5360*/  UMOV UR7, 0x40004040 ;  /* 0x4000404000077882 */ /* 0x000fe40000000000 */
[----:B------:R-:W-:Y:S01]  /*5370*/  UIADD3.64 UR14, UPT, UPT, UR22, 0x2, URZ ;  /* 0x00000002160e7897 */ /* 0x000fe2000fffe0ff */
[----:B------:R2:W-:Y:S01]  /*5380*/  UTCHMMA tmem[UR21], gdesc[UR6], tmem[UR20], tmem[UR24], idesc[UR25], !UPT ;  /* 0x00ff1806150079ea */ /* 0x0005e2000f800014 */
[----:B------:R-:W-:Y:S01]  /*5390*/  UIADD3.64 UR16, UPT, UPT, UR22, 0x4, URZ ;  /* 0x0000000416107897 */ /* 0x000fe2000fffe0ff */
[----:B------:R-:W-:Y:S01]  /*53a0*/  UMOV UR26, 0x0 ;  /* 0x00000000001a7882 */ /* 0x000fe20000000000 */
[----:B------:R-:W-:Y:S01]  /*53b0*/  UMOV UR27, 0x8100910 ;  /* 0x08100910001b7882 */ /* 0x000fe20000000000 */
[----:B------:R-:W-:Y:S01]  /*53c0*/  UMOV UR28, 0x0 ;  /* 0x00000000001c7882 */ /* 0x000fe20000000000 */
[----:B------:R-:W-:Y:S01]  /*53d0*/  UMOV UR29, 0x8100910 ;  /* 0x08100910001d7882 */ /* 0x000fe20000000000 */
[----:B------:R-:W-:Y:S01]  /*53e0*/  UMOV UR4, UR12 ;  /* 0x0000000c00047c82 */ /* 0x000fe20008000000 */
[----:B------:R-:W-:Y:S01]  /*53f0*/  UMOV UR5, URZ ;  /* 0x000000ff00057c82 */ /* 0x000fe20008000000 */
[----:B------:R-:W-:Y:S01]  /*5400*/  UMOV UR30, 0x0 ;  /* 0x00000000001e7882 */ /* 0x000fe20000000000 */
[----:B------:R-:W-:Y:S01]  /*5410*/  UMOV UR31, 0x8100910 ;  /* 0x08100910001f7882 */ /* 0x000fe20000000000 */
[----:B------:R2:W-:Y:S01]  /*5420*/  UTCHMMA tmem[UR8], gdesc[UR22], tmem[UR20], tmem[UR26], idesc[UR27], UPT ;  /* 0x00ff1a16080079ea */ /* 0x0005e2000b800014 */
[----:B------:R-:W-:Y:S01]  /*5430*/  UMOV UR4, UR4 ;  /* 0x0000000400047c82 */ /* 0x000fe20008000000 */
[----:B------:R2:W-:Y:S01]  /*5440*/  UTCHMMA tmem[UR9], gdesc[UR14], tmem[UR20], tmem[UR28], idesc[UR29], UPT ;  /* 0x00ff1c0e090079ea */ /* 0x0005e2000b800014 */
[----:B------:R2:W-:Y:S01]  /*5450*/  UTCHMMA tmem[UR13], gdesc[UR16], tmem[UR20], tmem[UR30], idesc[UR31], UPT ;  /* 0x00ff1e100d0079ea */ /* 0x0005e2000b800014 */
[----:B------:R2:W-:Y:S01]  /*5460*/  UTCBAR [UR4], URZ ;  /* 0x000000ff040073e9 */ /* 0x0005e200080000ff */
[----:B------:R-:W-:Y:S01]  /*5470*/  NOP ;  /* 0x0000000000007918 */ /* 0x000fe20000000000 */
.L_x_7:
[----:B------:R-:W-:Y:S01]  /*5480*/  BAR.SYNC.DEFER_BLOCKING 0x0 ;  /* 0x0000000000007b1d */ /* 0x000fe20000010000 */
[C---:B-1----:R-:W-:Y:S02]  /*5490*/  VIADD R4, R75.reuse, 0xffffff7a ;  /* 0xffffff7a4b047836 */ /* 0x042fe40000000000 */
[C---:B------:R-:W-:Y:S02]  /*54a0*/  VIADD R5, R75.reuse, 0xffffff79 ;  /* 0xffffff794b057836 */ /* 0x040fe40000000000 */
[C---:B------:R-:W-:Y:S01]  /*54b0*/  VIADD R11, R75.reuse, 0xffffff64 ;  /* 0xffffff644b0b7836 */ /* 0x040fe20000000000 */
[----:B--2---:R-:W-:Y:S01]  /*54c0*/  UMOV UR4, URZ ;  /* 0x000000ff00047c82 */ /* 0x004fe20008000000 */
[C---:B------:R-:W-:Y:S02]  /*54d0*/  VIADD R28, R75.reuse, 0xffffff60 ;  /* 0xffffff604b1c7836 */ /* 0x040fe40000000000 */
[C---:B------:R-:W-:Y:S02]  /*54e0*/  VIADD R16, R75.reuse, 0xffffff63 ;  /* 0xffffff634b107836 */ /* 0x040fe40000000000 */
[----:B------:R-:W-:-:S02]  /*54f0*/  VIADD R12, R75, 0xffffff67 ;  /* 0xffffff674b0c7836 */ /* 0x000fc40000000000 */
[C---:B------:R-:W-:Y:S02]  /*5500*/  VIADD R15, R75.reuse, 0xffffff74 ;  /* 0xffffff744b0f7836 */ /* 0x040fe40000000000 */
[----:B------:R-:W-:Y:S01]  /*5510*/  VIADD R18, R75, 0xffffff6f ;  /* 0xffffff6f4b127836 */ /* 0x000fe20000000000 */
[----:B------:R-:W-:Y:S01]  /*5520*/  @!PT LDS RZ, [RZ] ;  /* 0x00000000fffff984 */ /* 0x000fe20000000800 */
[----:B------:R-:W-:Y:S01]  /*5530*/  @!PT LDS RZ, [RZ] ;  /* 0x00000000fffff984 */ /* 0x000fe20000000800 */
[----:B------:R-:W-:Y:S01]  /*5540*/  @!PT LDS RZ, [RZ] ;  /* 0x00000000fffff984 */ /* 0x000fe20000000800 */
[----:B------:R1:W-:Y:S01]  /*5550*/  LDGSTS.E [R65], desc[UR18][R86.64], !P1 ;  /* 0x0000000056417fae */ /* 0x0003e2000c9a1012 */
[----:B------:R-:W-:-:S03]  /*5560*/  ISETP.GE.U32.AND P1, PT, R85, 0x7fffff5c, PT ;  /* 0x7fffff5c5500780c */ /* 0x000fc60003f26070 */
        /* <DEDUP_REMOVED lines=18> */
[----:B------:R1:W-:Y:S03]  /*5690*/  LDGSTS.E [R65+0x1c], desc[UR18][R116.64], !P4 ;  /* 0x0001c00074417fae */ /* 0x0003e6000e1a1012 */
[----:B------:R-:W-:Y:S01]  /*56a0*/  ISETP.GE.U32.AND P4, PT, R5, 0x7fffff4d, PT ;  /* 0x7fffff4d0500780c */ /* 0x000fe20003f86070 */
[----:B------:R1:W-:Y:S01]  /*56b0*/  LDGSTS.E [R65+0x20], desc[UR18][R120.64], !P1 ;  /* 0x0002000078417fae */ /* 0x0003e2000c9a1012 */
[----:B------:R-:W-:Y:S01]  /*56c0*/  ISETP.GE.U32.AND P1, PT, R4, 0x7fffff4e, PT ;  /* 0x7fffff4e0400780c */ /* 0x000fe20003f26070 */
[C---:B------:R-:W-:Y:S01]  /*56d0*/  VIADD R4, R75.reuse, 0xffffff6e ;  /* 0xffffff6e4b047836 */ /* 0x040fe20000000000 */
[----:B------:R-:W-:Y:S01]  /*56e0*/  SEL R7, RZ, 0x1, P4 ;  /* 0x00000001ff077807 */ /* 0x000fe20002000000 */
[----:B------:R-:W-:Y:S01]  /*56f0*/  VIADD R5, R75, 0xffffff68 ;  /* 0xffffff684b057836 */ /* 0x000fe20000000000 */
[----:B------:R1:W-:Y:S01]  /*5700*/  LDGSTS.E [R65+0x24], desc[UR18][R124.64], !P2 ;  /* 0x000240007c417fae */ /* 0x0003e2000d1a1012 */
[----:B------:R-:W-:-:S02]  /*5710*/  SEL R8, RZ, 0x1fffe, P1 ;  /* 0x0001fffeff087807 */ /* 0x000fc40000800000 */
[----:B------:R-:W-:Y:S01]  /*5720*/  ISETP.GE.U32.AND P6, PT, R4, 0x7fffff4f, PT ;  /* 0x7fffff4f0400780c */ /* 0x000fe20003fc6070 */
[----:B------:R-:W-:Y:S01]  /*5730*/  VIADD R4, R75, 0xffffff69 ;  /* 0xffffff694b047836 */ /* 0x000fe20000000000 */
[----:B------:R-:W-:Y:S01]  /*5740*/  ISETP.GE.U32.AND P2, PT, R5, 0x7fffff49, PT ;  /* 0x7fffff490500780c */ /* 0x000fe20003f46070 */
[----:B------:R-:W-:Y:S01]  /*5750*/  VIADD R5, R75, 0xffffff6a ;  /* 0xffffff6a4b057836 */ /* 0x000fe20000000000 */
[----:B------:R-:W-:Y:S01]  /*5760*/  SEL R6, RZ, 0x4, P6 ;  /* 0x00000004ff067807 */ /* 0x000fe20003000000 */
[----:B------:R-:W-:Y:S01]  /*5770*/  IMAD.IADD R7, R7, 0x1, R8 ;  /* 0x0000000107077824 */ /* 0x000fe200078e0208 */
[----:B------:R-:W-:Y:S01]  /*5780*/  ISETP.GE.U32.AND P4, PT, R4, 0x7fffff4a, PT ;  /* 0x7fffff4a0400780c */ /* 0x000fe20003f86070 */
[C---:B------:R-:W-:Y:S01]  /*5790*/  VIADD R4, R75.reuse, 0xffffff6b ;  /* 0xffffff6b4b047836 */ /* 0x040fe20000000000 */
[----:B------:R-:W-:Y:S01]  /*57a0*/  SEL R9, RZ, 0x1, P2 ;  /* 0x00000001ff097807 */ /* 0x000fe20001000000 */
[----:B------:R-:W-:Y:S01]  /*57b0*/  VIADD R8, R75, 0xffffff73 ;  /* 0xffffff734b087836 */ /* 0x000fe20000000000 */
[----:B------:R-:W-:Y:S01]  /*57c0*/  ISETP.GE.U32.AND P2, PT, R11, 0x7fffff45, PT ;  /* 0x7fffff450b00780c */ /* 0x000fe20003f46070 */
[----:B------:R-:W-:Y:S01]  /*57d0*/  VIADD R11, R75, 0xffffff66 ;  /* 0xffffff664b0b7836 */ /* 0x000fe20000000000 */
[----:B------:R-:W-:Y:S01]  /*57e0*/  ISETP.GE.U32.AND P1, PT, R5, 0x7fffff4b, PT ;  /* 0x7fffff4b0500780c */ /* 0x000fe20003f26070 */
[----:B------:R-:W-:Y:S01]  /*57f0*/  VIADD R5, R75, 0xffffff65 ;  /* 0xffffff654b057836 */ /* 0x000fe20000000000 */
[----:B------:R-:W-:Y:S01]  /*5800*/  ISETP.GE.U32.AND P6, PT, R4, 0x7fffff4c, PT ;  /* 0x7fffff4c0400780c */ /* 0x000fe20003fc6070 */
[----:B------:R1:W-:Y:S01]  /*5810*/  LDGSTS.E [R65+0x28], desc[UR18][R80.64], !P3 ;  /* 0x0002800050417fae */ /* 0x0003e2000d9a1012 */
[----:B------:R-:W-:-:S02]  /*5820*/  SEL R4, RZ, 0x4, P1 ;  /* 0x00000004ff047807 */ /* 0x000fc40000800000 */
[----:B------:R-:W-:Y:S01]  /*5830*/  ISETP.GE.U32.AND P1, PT, R11, 0x7fffff47, PT ;  /* 0x7fffff470b00780c */ /* 0x000fe20003f26070 */
[----:B------:R-:W-:Y:S01]  /*5840*/  VIADD R11, R75, 0xffffff61 ;  /* 0xffffff614b0b7836 */ /* 0x000fe20000000000 */
[----:B------:R-:W-:Y:S02]  /*5850*/  SEL R13, RZ, 0x1, P2 ;  /* 0x00000001ff0d7807 */ /* 0x000fe40001000000 */
[----:B------:R-:W-:Y:S02]  /*5860*/  SEL R10, RZ, 0x1fffe, P4 ;  /* 0x0001fffeff0a7807 */ /* 0x000fe40002000000 */
[----:B------:R-:W-:Y:S02]  /*5870*/  ISETP.GE.U32.AND P2, PT, R11, 0x7fffff42, PT ;  /* 0x7fffff420b00780c */ /* 0x000fe40003f46070 */
[----:B------:R-:W-:Y:S01]  /*5880*/  SEL R11, RZ, 0x4, P1 ;  /* 0x00000004ff0b7807 */ /* 0x000fe20000800000 */
[----:B------:R-:W-:Y:S01]  /*5890*/  IMAD.IADD R9, R9, 0x1, R10 ;  /* 0x0000000109097824 */ /* 0x000fe200078e020a */
[----:B------:R-:W-:-:S02]  /*58a0*/  ISETP.GE.U32.AND P1, PT, R28, 0x7fffff41, PT ;  /* 0x7fffff411c00780c */ /* 0x000fc40003f26070 */
[----:B------:R-:W-:Y:S02]  /*58b0*/  ISETP.GE.U32.AND P4, PT, R5, 0x7fffff46, PT ;  /* 0x7fffff460500780c */ /* 0x000fe40003f86070 */
[----:B------:R-:W-:Y:S02]  /*58c0*/  SEL R17, RZ, 0x1fffe, P2 ;  /* 0x0001fffeff117807 */ /* 0x000fe40001000000 */
[----:B------:R-:W-:Y:S02]  /*58d0*/  SEL R5, RZ, 0x7fff8, P6 ;  /* 0x0007fff8ff057807 */ /* 0x000fe40003000000 */
[----:B------:R-:W-:Y:S02]  /*58e0*/  ISETP.GE.U32.AND P2, PT, R16, 0x7fffff44, PT ;  /* 0x7fffff441000780c */ /* 0x000fe40003f46070 */
[----:B------:R-:W-:Y:S01]  /*58f0*/  ISETP.GE.U32.AND P6, PT, R12, 0x7fffff48, PT ;  /* 0x7fffff480c00780c */ /* 0x000fe20003fc6070 */
[----:B------:R-:W-:Y:S01]  /*5900*/  VIADD R12, R75, 0xffffff62 ;  /* 0xffffff624b0c7836 */ /* 0x000fe20000000000 */
[----:B------:R-:W-:-:S02]  /*5910*/  SEL R16, RZ, 0x1, P1 ;  /* 0x00000001ff107807 */ /* 0x000fc40000800000 */
[----:B------:R-:W-:Y:S02]  /*5920*/  SEL R14, RZ, 0x1fffe, P4 ;  /* 0x0001fffeff0e7807 */ /* 0x000fe40002000000 */
[----:B------:R-:W-:Y:S01]  /*5930*/  ISETP.GE.U32.AND P4, PT, R12, 0x7fffff43, PT ;  /* 0x7fffff430c00780c */ /* 0x000fe20003f86070 */
[----:B------:R-:W-:Y:S01]  /*5940*/  IMAD.IADD R16, R16, 0x1, R17 ;  /* 0x0000000110107824 */ /* 0x000fe200078e0211 */
[----:B------:R-:W-:Y:S01]  /*5950*/  LOP3.LUT R9, R9, 0x3, RZ, 0xc0, !PT ;  /* 0x0000000309097812 */ /* 0x000fe200078ec0ff */
[----:B------:R-:W-:Y:S01]  /*5960*/  IMAD.IADD R13, R13, 0x1, R14 ;  /* 0x000000010d0d7824 */ /* 0x000fe200078e020e */
[----:B------:R-:W-:Y:S02]  /*5970*/  SEL R12, RZ, 0x7fff8, P6 ;  /* 0x0007fff8ff0c7807 */ /* 0x000fe40003000000 */
[----:B------:R-:W-:Y:S02]  /*5980*/  ISETP.GE.U32.AND P6, PT, R15, 0x7fffff55, PT ;  /* 0x7fffff550f00780c */ /* 0x000fe40003fc6070 */
[----:B------:R-:W-:-:S02]  /*5990*/  SEL R15, RZ, 0x4, P4 ;  /* 0x00000004ff0f7807 */ /* 0x000fc40002000000 */
[----:B------:R-:W-:Y:S02]  /*59a0*/  SEL R10, RZ, 0x7fff8, P2 ;  /* 0x0007fff8ff0a7807 */ /* 0x000fe40001000000 */
[----:B------:R-:W-:Y:S02]  /*59b0*/  LOP3.LUT R16, R16, 0x3, RZ, 0xc0, !PT ;  /* 0x0000000310107812 */ /* 0x000fe400078ec0ff */
[----:B------:R-:W-:Y:S02]  /*59c0*/  IADD3 R4, PT, PT, R9, R5, R4 ;  /* 0x0000000509047210 */ /* 0x000fe40007ffe004 */
[----:B------:R-:W-:Y:S02]  /*59d0*/  ISETP.GE.U32.AND P2, PT, R18, 0x7fffff50, PT ;  /* 0x7fffff501200780c */ /* 0x000fe40003f46070 */
[----:B------:R-:W-:Y:S01]  /*59e0*/  LOP3.LUT R13, R13, 0x3, RZ, 0xc0, !PT ;  /* 0x000000030d0d7812 */ /* 0x000fe200078ec0ff */
[----:B------:R-:W-:Y:S01]  /*59f0*/  IMAD.SHL.U32 R4, R4, 0x100, RZ ;  /* 0x0000010004047824 */ /* 0x000fe200078e00ff */
[----:B------:R-:W-:Y:S01]  /*5a00*/  IADD3 R10, PT, PT, R16, R10, R15 ;  /* 0x0000000a100a7210 */ /* 0x000fe20007ffe00f */
[----:B------:R1:W-:Y:S01]  /*5a10*/  LDGSTS.E [R65+0x2c], desc[UR18][R128.64], !P6 ;  /* 0x0002c00080417fae */ /* 0x0003e2000f1a1012 */
[----:B------:R-:W-:-:S02]  /*5a20*/  SEL R5, RZ, 0x7fff8, P2 ;  /* 0x0007fff8ff057807 */ /* 0x000fc40001000000 */
[----:B------:R-:W-:Y:S02]  /*5a30*/  LOP3.LUT R7, R7, 0x3, RZ, 0xc0, !PT ;  /* 0x0000000307077812 */ /* 0x000fe400078ec0ff */
[----:B------:R-:W-:Y:S02]  /*5a40*/  IADD3 R11, PT, PT, R13, R12, R11 ;  /* 0x0000000c0d0b7210 */ /* 0x000fe40007ffe00b */
[----:B------:R-:W-:Y:S02]  /*5a50*/  LOP3.LUT R10, R10, 0xf, RZ, 0xc0, !PT ;  /* 0x0000000f0a0a7812 */ /* 0x000fe400078ec0ff */
[----:B------:R-:W-:Y:S01]  /*5a60*/  IADD3 R5, PT, PT, R7, R5, R6 ;  /* 0x0000000507057210 */ /* 0x000fe20007ffe006 */
[----:B------:R-:W-:Y:S01]  /*5a70*/  VIADD R6, R75, 0xffffff72 ;  /* 0xffffff724b067836 */ /* 0x000fe20000000000 */
[----:B------:R-:W-:Y:S01]  /*5a80*/  LOP3.LUT R4, R4, 0xf00, RZ, 0xe2, !PT ;  /* 0x00000f0004047812 */ /* 0x000fe200078ee2ff */
[----:B------:R-:W-:Y:S01]  /*5a90*/  IMAD R10, R11, 0x10, R10 ;  /* 0x000000100b0a7824 */ /* 0x000fe200078e020a */
[----:B------:R-:W-:-:S02]  /*5aa0*/  ISETP.GE.U32.AND P2, PT, R8, 0x7fffff54, PT ;  /* 0x7fffff540800780c */ /* 0x000fc40003f46070 */
[----:B------:R-:W-:Y:S01]  /*5ab0*/  ISETP.GE.U32.AND P4, PT, R6, 0x7fffff53, PT ;  /* 0x7fffff530600780c */ /* 0x000fe20003f86070 */
[----:B------:R-:W-:Y:S01]  /*5ac0*/  IMAD R5, R5, 0x1000, R4 ;  /* 0x0000100005057824 */ /* 0x000fe200078e0204 */
[----:B------:R-:W-:Y:S01]  /*5ad0*/  LOP3.LUT R10, R10, 0xff, RZ, 0xc0, !PT ;  /* 0x000000ff0a0a7812 */ /* 0x000fe200078ec0ff */
[C---:B------:R-:W-:Y:S02]  /*5ae0*/  VIADD R4, R75.reuse, 0xffffff71 ;  /* 0xffffff714b047836 */ /* 0x040fe40000000000 */
[----:B------:R-:W-:Y:S02]  /*5af0*/  VIADD R75, R75, 0xffffff70 ;  /* 0xffffff704b4b7836 */ /* 0x000fe40000000000 */
[----:B------:R-:W-:Y:S01]  /*5b00*/  IMAD.IADD R5, R5, 0x1, R10 ;  /* 0x0000000105057824 */ /* 0x000fe200078e020a */
[----:B------:R-:W-:Y:S02]  /*5b10*/  ISETP.GE.U32.AND P3, PT, R4, 0x7fffff52, PT ;  /* 0x7fffff520400780c */ /* 0x000fe40003f66070 */
[----:B------:R-:W-:Y:S01]  /*5b20*/  ISETP.GE.U32.AND P6, PT, R75, 0x7fffff51, PT ;  /* 0x7fffff514b00780c */ /* 0x000fe20003fc6070 */
[----:B------:R1:W-:Y:S01]  /*5b30*/  LDGSTS.E [R65+0x30], desc[UR18][R130.64], !P2 ;  /* 0x0003000082417fae */ /* 0x0003e2000d1a1012 */
[----:B------:R-:W-:-:S02]  /*5b40*/  LOP3.LUT R23, R5, 0xffff, RZ, 0xc0, !PT ;  /* 0x0000ffff05177812 */ /* 0x000fc400078ec0ff */
[-C--:B------:R-:W-:Y:S01]  /*5b50*/  IADD3 R4, P2, PT, R100, R173.reuse, RZ ;  /* 0x000000ad64047210 */ /* 0x080fe20007f5e0ff */
[----:B------:R1:W-:Y:S01]  /*5b60*/  LDGSTS.E [R65+0x34], desc[UR18][R132.64], !P4 ;  /* 0x0003400084417fae */ /* 0x0003e2000e1a1012 */
[--C-:B------:R-:W-:Y:S02]  /*5b70*/  SHF.R.U32.HI R6, RZ, 0xf, R23.reuse ;  /* 0x0000000fff067819 */ /* 0x100fe40000011617 */
[--C-:B------:R-:W-:Y:S01]  /*5b80*/  SHF.R.U32.HI R7, RZ, 0xe, R23.reuse ;  /* 0x0000000eff077819 */ /* 0x100fe20000011617 */
[--C-:B------:R-:W-:Y:S01]  /*5b90*/  IMAD.X R5, R101, 0x1, R84.reuse, P2 ;  /* 0x0000000165057824 */ /* 0x100fe200010e0654 */
[----:B------:R-:W-:Y:S01]  /*5ba0*/  LOP3.LUT P2, RZ, R6, 0x1, RZ, 0xc0, !PT ;  /* 0x0000000106ff7812 */ /* 0x000fe2000784c0ff */
[----:B------:R1:W-:Y:S01]  /*5bb0*/  LDGSTS.E [R65+0x38], desc[UR18][R140.64], !P3 ;  /* 0x000380008c417fae */ /* 0x0003e2000d9a1012 */
[----:B------:R-:W-:Y:S02]  /*5bc0*/  IADD3 R8, P3, PT, R110, R173, RZ ;  /* 0x000000ad6e087210 */ /* 0x000fe40007f7e0ff */
[----:B------:R-:W-:Y:S01]  /*5bd0*/  LOP3.LUT P4, RZ, R7, 0x1, RZ, 0xc0, !PT ;  /* 0x0000000107ff7812 */ /* 0x000fe2000788c0ff */
[----:B------:R1:W-:Y:S01]  /*5be0*/  LDGSTS.E [R65+0x3c], desc[UR18][R144.64], !P6 ;  /* 0x0003c00090417fae */ /* 0x0003e2000f1a1012 */
[--C-:B------:R-:W-:Y:S01]  /*5bf0*/  SHF.R.U32.HI R11, RZ, 0xd, R23.reuse ;  /* 0x0000000dff0b7819 */ /* 0x100fe20000011617 */
[----:B------:R-:W-:Y:S01]  /*5c00*/  IMAD.X R9, R111, 0x1, R84, P3 ;  /* 0x000000016f097824 */ /* 0x000fe200018e0654 */
[----:B------:R-:W-:-:S02]  /*5c10*/  SHF.R.U32.HI R12, RZ, 0xc, R23 ;  /* 0x0000000cff0c7819 */ /* 0x000fc40000011617 */
[----:B------:R-:W-:Y:S02]  /*5c20*/  LOP3.LUT P3, RZ, R11, 0x1, RZ, 0xc0, !PT ;  /* 0x000000010bff7812 */ /* 0x000fe4000786c0ff */
[--C-:B------:R-:W-:Y:S01]  /*5c30*/  SHF.R.U32.HI R13, RZ, 0xb, R23.reuse ;  /* 0x0000000bff0d7819 */ /* 0x100fe20000011617 */
[----:B------:R1:W-:Y:S01]  /*5c40*/  LDGSTS.E [R65+0x40], desc[UR18][R148.64], P2 ;  /* 0x0004000094417fae */ /* 0x0003e200091a1012 */
[----:B------:R-:W-:Y:S02]  /*5c50*/  LOP3.LUT P2, RZ, R12, 0x1, RZ, 0xc0, !PT ;  /* 0x000000010cff7812 */ /* 0x000fe4000784c0ff */
[--C-:B------:R-:W-:Y:S01]  /*5c60*/  SHF.R.U32.HI R14, RZ, 0x9, R23.reuse ;  /* 0x00000009ff0e7819 */ /* 0x100fe20000011617 */
[----:B------:R1:W-:Y:S01]  /*5c70*/  LDGSTS.E [R65+0x44], desc[UR18][R150.64], P4 ;  /* 0x0004400096417fae */ /* 0x0003e2000a1a1012 */
[----:B------:R-:W-:Y:S02]  /*5c80*/  LOP3.LUT P4, RZ, R13, 0x1, RZ, 0xc0, !PT ;  /* 0x000000010dff7812 */ /* 0x000fe4000788c0ff */
[----:B------:R-:W-:-:S02]  /*5c90*/  SHF.R.U32.HI R13, RZ, 0xa, R23 ;  /* 0x0000000aff0d7819 */ /* 0x000fc40000011617 */
[--C-:B------:R-:W-:Y:S01]  /*5ca0*/  SHF.R.U32.HI R15, RZ, 0x7, R23.reuse ;  /* 0x00000007ff0f7819 */ /* 0x100fe20000011617 */
[----:B------:R1:W-:Y:S01]  /*5cb0*/  LDGSTS.E [R65+0x48], desc[UR18][R154.64], P3 ;  /* 0x000480009a417fae */ /* 0x0003e200099a1012 */
[----:B------:R-:W-:Y:S02]  /*5cc0*/  LOP3.LUT P3, RZ, R13, 0x1, RZ, 0xc0, !PT ;  /* 0x000000010dff7812 */ /* 0x000fe4000786c0ff */
[--C-:B------:R-:W-:Y:S01]  /*5cd0*/  SHF.R.U32.HI R16, RZ, 0x6, R23.reuse ;  /* 0x00000006ff107819 */ /* 0x100fe20000011617 */
[----:B------:R1:W-:Y:S01]  /*5ce0*/  LDGSTS.E [R65+0x4c], desc[UR18][R156.64], P2 ;  /* 0x0004c0009c417fae */ /* 0x0003e200091a1012 */
[----:B------:R-:W-:Y:S02]  /*5cf0*/  LOP3.LUT P2, RZ, R14, 0x1, RZ, 0xc0, !PT ;  /* 0x000000010eff7812 */ /* 0x000fe4000784c0ff */
[--C-:B------:R-:W-:Y:S01]  /*5d00*/  SHF.R.U32.HI R14, RZ, 0x8, R23.reuse ;  /* 0x00000008ff0e7819 */ /* 0x100fe20000011617 */
[----:B------:R1:W-:Y:S01]  /*5d10*/  LDGSTS.E [R65+0x50], desc[UR18][R158.64], P4 ;  /* 0x000500009e417fae */ /* 0x0003e2000a1a1012 */
[----:B------:R-:W-:-:S02]  /*5d20*/  SHF.R.U32.HI R17, RZ, 0x5, R23 ;  /* 0x00000005ff117819 */ /* 0x000fc40000011617 */
[----:B------:R-:W-:Y:S02]  /*5d30*/  LOP3.LUT P4, RZ, R14, 0x1, RZ, 0xc0, !PT ;  /* 0x000000010eff7812 */ /* 0x000fe4000788c0ff */
[--C-:B------:R-:W-:Y:S01]  /*5d40*/  SHF.R.U32.HI R21, RZ, 0x4, R23.reuse ;  /* 0x00000004ff157819 */ /* 0x100fe20000011617 */
[----:B------:R1:W-:Y:S01]  /*5d50*/  LDGSTS.E [R65+0x54], desc[UR18][R160.64], P3 ;  /* 0x00054000a0417fae */ /* 0x0003e200099a1012 */
[----:B------:R-:W-:Y:S02]  /*5d60*/  LOP3.LUT P3, RZ, R15, 0x1, RZ, 0xc0, !PT ;  /* 0x000000010fff7812 */ /* 0x000fe4000786c0ff */
[-C--:B------:R-:W-:Y:S01]  /*5d70*/  IADD3 R6, P6, PT, R106, R173.reuse, RZ ;  /* 0x000000ad6a067210 */ /* 0x080fe20007fde0ff */
[----:B------:R1:W-:Y:S01]  /*5d80*/  LDGSTS.E [R65+0x58], desc[UR18][R162.64], P2 ;  /* 0x00058000a2417fae */ /* 0x0003e200091a1012 */
[----:B------:R-:W-:Y:S02]  /*5d90*/  LOP3.LUT P2, RZ, R16, 0x1, RZ, 0xc0, !PT ;  /* 0x0000000110ff7812 */ /* 0x000fe4000784c0ff */
[----:B------:R-:W-:Y:S01]  /*5da0*/  SHF.R.U32.HI R22, RZ, 0x3, R23 ;  /* 0x00000003ff167819 */ /* 0x000fe20000011617 */
[----:B------:R-:W-:Y:S01]  /*5db0*/  IMAD.X R7, R107, 0x1, R84, P6 ;  /* 0x000000016b077824 */ /* 0x000fe200030e0654 */
[----:B------:R-:W-:Y:S01]  /*5dc0*/  IADD3 R10, P6, PT, R114, R173, RZ ;  /* 0x000000ad720a7210 */ /* 0x000fe20007fde0ff */
[----:B------:R1:W-:Y:S01]  /*5dd0*/  LDGSTS.E [R65+0x5c], desc[UR18][R164.64], P4 ;  /* 0x0005c000a4417fae */ /* 0x0003e2000a1a1012 */
[----:B------:R-:W-:-:S02]  /*5de0*/  LOP3.LUT P4, RZ, R17, 0x1, RZ, 0xc0, !PT ;  /* 0x0000000111ff7812 */ /* 0x000fc4000788c0ff */
[----:B------:R-:W-:Y:S01]  /*5df0*/  SHF.R.U32.HI R25, RZ, 0x2, R23 ;  /* 0x00000002ff197819 */ /* 0x000fe20000011617 */
[----:B------:R1:W-:Y:S01]  /*5e00*/  LDGSTS.E [R65+0x60], desc[UR18][R166.64], P3 ;  /* 0x00060000a6417fae */ /* 0x0003e200099a1012 */
[-C--:B------:R-:W-:Y:S01]  /*5e10*/  IADD3 R18, P3, PT, R138, R173.reuse, RZ ;  /* 0x000000ad8a127210 */ /* 0x080fe20007f7e0ff */
[--C-:B------:R-:W-:Y:S01]  /*5e20*/  IMAD.X R11, R115, 0x1, R84.reuse, P6 ;  /* 0x00000001730b7824 */ /* 0x100fe200030e0654 */
[----:B------:R-:W-:Y:S01]  /*5e30*/  IADD3 R12, P6, PT, R118, R173, RZ ;  /* 0x000000ad760c7210 */ /* 0x000fe20007fde0ff */
[----:B------:R1:W-:Y:S01]  /*5e40*/  LDGSTS.E [R65+0x64], desc[UR18][R170.64], P2 ;  /* 0x00064000aa417fae */ /* 0x0003e200091a1012 */
[----:B------:R-:W-:Y:S01]  /*5e50*/  ISETP.GE.AND P2, PT, R40, R179, PT ;  /* 0x000000b32800720c */ /* 0x000fe20003f46270 */
[--C-:B------:R-:W-:Y:S01]  /*5e60*/  IMAD.X R19, R139, 0x1, R84.reuse, P3 ;  /* 0x000000018b137824 */ /* 0x100fe200018e0654 */
[----:B------:R-:W-:Y:S01]  /*5e70*/  LOP3.LUT P3, RZ, R21, 0x1, RZ, 0xc0, !PT ;  /* 0x0000000115ff7812 */ /* 0x000fe2000786c0ff */
[----:B------:R-:W-:Y:S01]  /*5e80*/  IMAD.X R13, R119, 0x1, R84, P6 ;  /* 0x00000001770d7824 */ /* 0x000fe200030e0654 */
[----:B------:R-:W-:Y:S01]  /*5e90*/  SEL R24, RZ, 0x4, P2 ;  /* 0x00000004ff187807 */ /* 0x000fe20001000000 */
[----:B------:R1:W-:Y:S01]  /*5ea0*/  LDGSTS.E [R65+0x68], desc[UR18][R168.64], P4 ;  /* 0x00068000a8417fae */ /* 0x0003e2000a1a1012 */
[----:B------:R-:W-:-:S02]  /*5eb0*/  LOP3.LUT P2, RZ, R22, 0x1, RZ, 0xc0, !PT ;  /* 0x0000000116ff7812 */ /* 0x000fc4000784c0ff */
[----:B------:R-:W-:Y:S02]  /*5ec0*/  ISETP.GT.AND P4, PT, R71, 0x9f, PT ;  /* 0x0000009f4700780c */ /* 0x000fe40003f84270 */
[----:B------:R-:W-:Y:S02]  /*5ed0*/  SHF.R.U32.HI R26, RZ, 0x1, R23 ;  /* 0x00000001ff1a7819 */ /* 0x000fe40000011617 */
[-C--:B------:R-:W-:Y:S02]  /*5ee0*/  IADD3 R14, P6, PT, R122, R173.reuse, RZ ;  /* 0x000000ad7a0e7210 */ /* 0x080fe40007fde0ff */
[----:B------:R-:W-:Y:S01]  /*5ef0*/  SEL R27, R24, RZ, P4 ;  /* 0x000000ff181b7207 */ /* 0x000fe20002000000 */
[----:B------:R1:W-:Y:S01]  /*5f00*/  LDGSTS.E [R65+0x6c], desc[UR18][R42.64], P3 ;  /* 0x0006c0002a417fae */ /* 0x0003e200099a1012 */
[-C--:B------:R-:W-:Y:S01]  /*5f10*/  IADD3 R22, P3, PT, R142, R173.reuse, RZ ;  /* 0x000000ad8e167210 */ /* 0x080fe20007f7e0ff */
[--C-:B------:R-:W-:Y:S01]  /*5f20*/  IMAD.X R15, R123, 0x1, R84.reuse, P6 ;  /* 0x000000017b0f7824 */ /* 0x100fe200030e0654 */
[----:B------:R-:W-:Y:S01]  /*5f30*/  LOP3.LUT P4, RZ, R25, 0x1, RZ, 0xc0, !PT ;  /* 0x0000000119ff7812 */ /* 0x000fe2000788c0ff */
[----:B------:R1:W-:Y:S01]  /*5f40*/  LDGSTS.E [R65+0x70], desc[UR18][R96.64], P2 ;  /* 0x0007000060417fae */ /* 0x0003e200091a1012 */
[----:B------:R-:W-:Y:S01]  /*5f50*/  IADD3 R16, P6, PT, R126, R173, RZ ;  /* 0x000000ad7e107210 */ /* 0x000fe20007fde0ff */
[----:B------:R-:W-:Y:S01]  /*5f60*/  IMAD.X R23, R143, 0x1, R84, P3 ;  /* 0x000000018f177824 */ /* 0x000fe200018e0654 */
[----:B------:R-:W-:-:S02]  /*5f70*/  LOP3.LUT P3, RZ, R26, 0x1, RZ, 0xc0, !PT ;  /* 0x000000011aff7812 */ /* 0x000fc4000786c0ff */
[----:B------:R-:W-:Y:S01]  /*5f80*/  ISETP.NE.U32.AND P2, PT, R27, RZ, PT ;  /* 0x000000ff1b00720c */ /* 0x000fe20003f45070 */
[----:B------:R-:W-:Y:S01]  /*5f90*/  IMAD.X R17, R127, 0x1, R84, P6 ;  /* 0x000000017f117824 */ /* 0x000fe200030e0654 */
[----:B------:R-:W-:-:S05]  /*5fa0*/  IADD3 R20, P6, PT, R136, R173, RZ ;  /* 0x000000ad88147210 */ /* 0x000fca0007fde0ff */
[----:B------:R1:W-:Y:S01]  /*5fb0*/  LDGSTS.E [R65+0x74], desc[UR18][R92.64], P4 ;  /* 0x000740005c417fae */ /* 0x0003e2000a1a1012 */
[--C-:B------:R-:W-:Y:S01]  /*5fc0*/  IMAD.X R21, R137, 0x1, R84.reuse, P6 ;  /* 0x0000000189157824 */ /* 0x100fe200030e0654 */
[-C--:B------:R-:W-:Y:S02]  /*5fd0*/  IADD3 R24, P6, PT, R146, R173.reuse, RZ ;  /* 0x000000ad92187210 */ /* 0x080fe40007fde0ff */
[----:B------:R1:W-:Y:S03]  /*5fe0*/  LDGSTS.E [R65+0x78], desc[UR18][R134.64], P3 ;  /* 0x0007800086417fae */ /* 0x0003e600099a1012 */
[--C-:B------:R-:W-:Y:S01]  /*5ff0*/  IMAD.X R25, R147, 0x1, R84.reuse, P6 ;  /* 0x0000000193197824 */ /* 0x100fe200030e0654 */
[----:B------:R1:W-:Y:S01]  /*6000*/  LDGSTS.E [R65+0x7c], desc[UR18][R176.64], !P1 ;  /* 0x0007c000b0417fae */ /* 0x0003e2000c9a1012 */
[----:B------:R-:W-:Y:S02]  /*6010*/  ISETP.GE.AND P1, PT, R71, 0x40, PT ;  /* 0x000000404700780c */ /* 0x000fe40003f26270 */
[----:B------:R-:W-:Y:S01]  /*6020*/  IADD3 R26, P6, PT, R152, R173, RZ ;  /* 0x000000ad981a7210 */ /* 0x000fe20007fde0ff */
[----:B------:R-:W0:Y:S04]  /*6030*/  LDGDEPBAR ;  /* 0x00000000000079af */ /* 0x000e280000000000 */
[----:B------:R1:W-:Y:S01]  /*6040*/  LDGSTS.E [R46+0x18000], desc[UR18][R76.64], P2 ;  /* 0x180000004c2e7fae */ /* 0x0003e200091a1012 */
[----:B------:R-:W-:Y:S01]  /*6050*/  IMAD.X R27, R153, 0x1, R84, P6 ;  /* 0x00000001991b7824 */ /* 0x000fe200030e0654 */
[----:B------:R-:W-:-:S02]  /*6060*/  ISETP.GE.AND P6, PT, R71, 0x20, PT ;  /* 0x000000204700780c */ /* 0x000fc40003fc6270 */
[----:B------:R1:W-:Y:S04]  /*6070*/  LDGSTS.E [R46+0x18400], desc[UR18][R88.64], P2 ;  /* 0x18400000582e7fae */ /* 0x0003e800091a1012 */
        /* <DEDUP_REMOVED lines=14> */
[----:B------:R-:W0:Y:S01]  /*6160*/  LDGDEPBAR ;  /* 0x00000000000079af */ /* 0x000e220000000000 */
[----:B------:R-:W-:Y:S05]  /*6170*/  @!P1 BRA `(.L_x_8) ;  /* 0x00000024006c9947 */ /* 0x000fea0003800000 */
[----:B-1----:R-:W-:Y:S01]  /*6180*/  SHF.R.S32.HI R7, RZ, 0x1f, R74 ;  /* 0x0000001fff077819 */ /* 0x002fe2000001144a */
[----:B------:R-:W1:Y:S01]  /*6190*/  LDC.64 R42, c[0x0][0x388] ;  /* 0x0000e200ff2a7b82 */ /* 0x000e620000000a00 */
[----:B------:R-:W-:Y:S01]  /*61a0*/  IADD3 R91, P3, PT, R74, R48, RZ ;  /* 0x000000304a5b7210 */ /* 0x000fe20007f7e0ff */
[----:B------:R-:W-:Y:S01]  /*61b0*/  IMAD R120, R2, 0x18, RZ ;  /* 0x0000001802787824 */ /* 0x000fe200078e02ff */
[----:B------:R-:W-:Y:S01]  /*61c0*/  IADD3 R89, P4, PT, R74, R49, RZ ;  /* 0x000000314a597210 */ /* 0x000fe20007f9e0ff */
[----:B------:R-:W-:Y:S01]  /*61d0*/  IMAD R118, R2, 0x17, RZ ;  /* 0x0000001702767824 */ /* 0x000fe200078e02ff */
[----:B------:R-:W-:Y:S01]  /*61e0*/  IADD3 R87, P1, PT, R74, R50, RZ ;  /* 0x000000324a577210 */ /* 0x000fe20007f3e0ff */
[----:B------:R-:W-:Y:S01]  /*61f0*/  IMAD R116, R2, 0x16, RZ ;  /* 0x0000001602747824 */ /* 0x000fe200078e02ff */
[----:B------:R-:W-:Y:S01]  /*6200*/  IADD3 R85, P2, PT, R74, R51, RZ ;  /* 0x000000334a557210 */ /* 0x000fe20007f5e0ff */
[----:B------:R-:W2:Y:S01]  /*6210*/  LDC.64 R4, c[0x0][0x380] ;  /* 0x0000e000ff047b82 */ /* 0x000ea20000000a00 */
[-C--:B------:R-:W-:Y:S01]  /*6220*/  LEA.HI.X.SX32 R90, R48, R7.reuse, 0x1, P3 ;  /* 0x00000007305a7211 */ /* 0x080fe200018f0eff */
[----:B------:R-:W-:Y:S01]  /*6230*/  IMAD R114, R2, 0x15, RZ ;  /* 0x0000001502727824 */ /* 0x000fe200078e02ff */
[----:B------:R-:W-:Y:S01]  /*6240*/  IADD3 R83, P3, PT, R74, R52, RZ ;  /* 0x000000344a537210 */ /* 0x000fe20007f7e0ff */
[C---:B------:R-:W-:Y:S01]  /*6250*/  IMAD R112, R2.reuse, 0x14, RZ ;  /* 0x0000001402707824 */ /* 0x040fe200078e02ff */
[-C--:B------:R-:W-:Y:S01]  /*6260*/  LEA.HI.X.SX32 R88, R49, R7.reuse, 0x1, P4 ;  /* 0x0000000731587211 */ /* 0x080fe200020f0eff */
[----:B------:R-:W-:Y:S01]  /*6270*/  IMAD R110, R2, 0x13, RZ ;  /* 0x00000013026e7824 */ /* 0x000fe200078e02ff */
[-C--:B------:R-:W-:Y:S01]  /*6280*/  LEA.HI.X.SX32 R86, R50, R7.reuse, 0x1, P1 ;  /* 0x0000000732567211 */ /* 0x080fe200008f0eff */
[C---:B------:R-:W-:Y:S01]  /*6290*/  IMAD R108, R2.reuse, 0x12, RZ ;  /* 0x00000012026c7824 */ /* 0x040fe200078e02ff */
[----:B------:R-:W-:Y:S01]  /*62a0*/  LEA.HI.X.SX32 R82, R51, R7, 0x1, P2 ;  /* 0x0000000733527211 */ /* 0x000fe200010f0eff */
[----:B------:R-:W-:Y:S01]  /*62b0*/  IMAD R106, R2, 0x11, RZ ;  /* 0x00000011026a7824 */ /* 0x000fe200078e02ff */
[----:B------:R-:W-:Y:S01]  /*62c0*/  IADD3 R81, P4, PT, R74, R53, RZ ;  /* 0x000000354a517210 */ /* 0x000fe20007f9e0ff */
[----:B------:R-:W-:Y:S01]  /*62d0*/  IMAD.SHL.U32 R102, R2, 0x10, RZ ;  /* 0x0000001002667824 */ /* 0x000fe200078e00ff */
[----:B------:R-:W-:Y:S01]  /*62e0*/  IADD3 R79, P1, PT, R74, R54, RZ ;  /* 0x000000364a4f7210 */ /* 0x000fe20007f3e0ff */
[----:B------:R-:W-:Y:S01]  /*62f0*/  IMAD R100, R2, 0xf, RZ ;  /* 0x0000000f02647824 */ /* 0x000fe200078e02ff */
[----:B------:R-:W-:Y:S01]  /*6300*/  IADD3 R77, P2, PT, R74, R55, RZ ;  /* 0x000000374a4d7210 */ /* 0x000fe20007f5e0ff */
[----:B-1----:R-:W-:Y:S01]  /*6310*/  IMAD.WIDE.U32 R42, R44, 0x14, R42 ;  /* 0x000000142c2a7825 */ /* 0x002fe200078e002a */
[-C--:B------:R-:W-:Y:S01]  /*6320*/  LEA.HI.X.SX32 R80, R52, R7.reuse, 0x1, P3 ;  /* 0x0000000734507211 */ /* 0x080fe200018f0eff */
[----:B------:R-:W-:Y:S01]  /*6330*/  UMOV UR13, 0x1 ;  /* 0x00000001000d7882 */ /* 0x000fe20000000000 */
[----:B------:R-:W-:Y:S01]  /*6340*/  IADD3 R75, P3, PT, R74, R56, RZ ;  /* 0x000000384a4b7210 */ /* 0x000fe20007f7e0ff */
[C---:B------:R-:W-:Y:S01]  /*6350*/  IMAD R98, R2.reuse, 0xe, RZ ;  /* 0x0000000e02627824 */ /* 0x040fe200078e02ff */
[-C--:B------:R-:W-:Y:S01]  /*6360*/  LEA.HI.X.SX32 R78, R53, R7.reuse, 0x1, P4 ;  /* 0x00000007354e7211 */ /* 0x080fe200020f0eff */
[----:B------:R-:W-:Y:S01]  /*6370*/  IMAD R96, R2, 0xd, RZ ;  /* 0x0000000d02607824 */ /* 0x000fe200078e02ff */
[-C--:B------:R-:W-:Y:S01]  /*6380*/  LEA.HI.X.SX32 R76, R54, R7.reuse, 0x1, P1 ;  /* 0x00000007364c7211 */ /* 0x080fe200008f0eff */
[----:B--2---:R-:W-:Y:S01]  /*6390*/  IMAD.WIDE.U32 R4, R47, 0x14, R4 ;  /* 0x000000142f047825 */ /* 0x004fe200078e0004 */
[----:B------:R-:W-:Y:S01]  /*63a0*/  LEA.HI.X.SX32 R24, R55, R7, 0x1, P2 ;  /* 0x0000000737187211 */ /* 0x000fe200010f0eff */
[----:B------:R-:W-:Y:S01]  /*63b0*/  UMOV UR14, 0x4 ;  /* 0x00000004000e7882 */ /* 0x000fe20000000000 */
[----:B------:R-:W-:Y:S01]  /*63c0*/  IADD3 R17, P4, PT, R74, R57, RZ ;  /* 0x000000394a117210 */ /* 0x000fe20007f9e0ff */
[----:B------:R-:W-:Y:S01]  /*63d0*/  IMAD R94, R2, 0xc, RZ ;  /* 0x0000000c025e7824 */ /* 0x000fe200078e02ff */
[----:B------:R-:W-:Y:S01]  /*63e0*/  IADD3 R15, P1, PT, R74, R58, RZ ;  /* 0x0000003a4a0f7210 */ /* 0x000fe20007f3e0ff */
[----:B------:R-:W-:Y:S01]  /*63f0*/  IMAD R92, R2, 0xb, RZ ;  /* 0x0000000b025c7824 */ /* 0x000fe200078e02ff */
[----:B------:R-:W-:Y:S01]  /*6400*/  IADD3 R13, P2, PT, R74, R59, RZ ;  /* 0x0000003b4a0d7210 */ /* 0x000fe20007f5e0ff */
[----:B------:R-:W-:Y:S01]  /*6410*/  IMAD R19, R104, 0x14, RZ ;  /* 0x0000001468137824 */ /* 0x000fe200078e02ff */
[-C--:B------:R-:W-:Y:S01]  /*6420*/  LEA.HI.X.SX32 R22, R56, R7.reuse, 0x1, P3 ;  /* 0x0000000738167211 */ /* 0x080fe200018f0eff */
[----:B------:R-:W-:Y:S01]  /*6430*/  IMAD.SHL.U32 R34, R2, 0x8, RZ ;  /* 0x0000000802227824 */ /* 0x000fe200078e00ff */
        /* <DEDUP_REMOVED lines=10> */
[C---:B------:R-:W-:Y:S01]  /*64e0*/  IADD3 R11, P1, PT, R74.reuse, R62, RZ ;  /* 0x0000003e4a0b7210 */ /* 0x040fe20007f3e0ff */
[----:B------:R-:W-:Y:S01]  /*64f0*/  IMAD.MOV.U32 R93, RZ, RZ, R4 ;  /* 0x000000ffff5d7224 */ /* 0x000fe200078e0004 */
[----:B------:R-:W-:Y:S01]  /*6500*/  IADD3 R59, P2, PT, R74, R63, RZ ;  /* 0x0000003f4a3b7210 */ /* 0x000fe20007f5e0ff */
[----:B------:R-:W-:Y:S01]  /*6510*/  IMAD R74, R2, 0xa, RZ ;  /* 0x0000000a024a7824 */ /* 0x000fe200078e02ff */
[-C--:B------:R-:W-:Y:S01]  /*6520*/  LEA.HI.X.SX32 R14, R60, R7.reuse, 0x1, P3 ;  /* 0x000000073c0e7211 */ /* 0x080fe200018f0eff */
[----:B------:R-:W-:Y:S01]  /*6530*/  IMAD R175, R175, 0x14, RZ ;  /* 0x00000014afaf7824 */ /* 0x000fe200078e02ff */
[-C--:B------:R-:W-:Y:S01]  /*6540*/  LEA.HI.X.SX32 R61, R61, R7.reuse, 0x1, P4 ;  /* 0x000000073d3d7211 */ /* 0x080fe200020f0eff */
[----:B------:R-:W-:Y:S01]  /*6550*/  UMOV UR6, URZ ;  /* 0x000000ff00067c82 */ /* 0x000fe20008000000 */
[-C--:B------:R-:W-:Y:S01]  /*6560*/  LEA.HI.X.SX32 R60, R62, R7.reuse, 0x1, P1 ;  /* 0x000000073e3c7211 */ /* 0x080fe200008f0eff */
[----:B------:R-:W-:Y:S01]  /*6570*/  IMAD R62, R2, 0x9, RZ ;  /* 0x00000009023e7824 */ /* 0x000fe200078e02ff */
[----:B------:R-:W-:Y:S01]  /*6580*/  LEA.HI.X.SX32 R58, R63, R7, 0x1, P2 ;  /* 0x000000073f3a7211 */ /* 0x000fe200010f0eff */
[----:B------:R-:W-:Y:S01]  /*6590*/  IMAD.IADD R43, R43, 0x1, R175 ;  /* 0x000000012b2b7824 */ /* 0x000fe200078e02af */
[----:B------:R-:W-:Y:S01]  /*65a0*/  SHF.R.S32.HI R7, RZ, 0x1f, R73 ;  /* 0x0000001fff077819 */ /* 0x000fe20000011449 */
[----:B------:R-:W-:Y:S01]  /*65b0*/  IMAD.SHL.U32 R63, R12, 0x4, RZ ;  /* 0x000000040c3f7824 */ /* 0x000fe200078e00ff */
[C---:B------:R-:W-:Y:S01]  /*65c0*/  IADD3 R56, P2, PT, R73.reuse, R64, RZ ;  /* 0x0000004049387210 */ /* 0x040fe20007f5e0ff */
[----:B------:R-:W-:Y:S01]  /*65d0*/  UMOV UR7, URZ ;  /* 0x000000ff00077c82 */ /* 0x000fe20008000000 */
[----:B------:R-:W-:Y:S01]  /*65e0*/  IADD3 R130, P1, PT, R73, R2, RZ ;  /* 0x0000000249827210 */ /* 0x000fe20007f3e0ff */
[----:B------:R-:W-:Y:S01]  /*65f0*/  UMOV UR8, URZ ;  /* 0x000000ff00087c82 */ /* 0x000fe20008000000 */
[-C--:B------:R-:W-:Y:S01]  /*6600*/  LEA.HI.X.SX32 R57, R64, R7.reuse, 0x1, P2 ;  /* 0x0000000740397211 */ /* 0x080fe200010f0eff */
[----:B------:R-:W-:Y:S01]  /*6610*/  UMOV UR5, URZ ;  /* 0x000000ff00057c82 */ /* 0x000fe20008000000 */
[----:B------:R-:W-:-:S02]  /*6620*/  LEA.HI.X.SX32 R95, R2, R7, 0x1, P1 ;  /* 0x00000007025f7211 */ /* 0x000fc400008f0eff */
[C---:B------:R-:W-:Y:S02]  /*6630*/  IADD3 R54, P3, PT, R73.reuse, R66, RZ ;  /* 0x0000004249367210 */ /* 0x040fe40007f7e0ff */
[C---:B------:R-:W-:Y:S02]  /*6640*/  IADD3 R50, P2, PT, R73.reuse, R72, RZ ;  /* 0x0000004849327210 */ /* 0x040fe40007f5e0ff */
[C---:B------:R-:W-:Y:S02]  /*6650*/  IADD3 R52, P1, PT, R73.reuse, R67, RZ ;  /* 0x0000004349347210 */ /* 0x040fe40007f3e0ff */
[-C--:B------:R-:W-:Y:S02]  /*6660*/  LEA.HI.X.SX32 R55, R66, R7.reuse, 0x1, P3 ;  /* 0x0000000742377211 */ /* 0x080fe400018f0eff */
[----:B------:R-:W-:Y:S02]  /*6670*/  LEA.HI.X.SX32 R51, R72, R7, 0x1, P2 ;  /* 0x0000000748337211 */ /* 0x000fe400010f0eff */
[----:B------:R-:W-:-:S02]  /*6680*/  IADD3 R48, P3, PT, R73, R68, RZ ;  /* 0x0000004449307210 */ /* 0x000fc40007f7e0ff */
[----:B------:R-:W-:Y:S01]  /*6690*/  LEA.HI.X.SX32 R53, R67, R7, 0x1, P1 ;  /* 0x0000000743357211 */ /* 0x000fe200008f0eff */
[----:B------:R-:W-:Y:S01]  /*66a0*/  IMAD.SHL.U32 R67, R13, 0x4, RZ ;  /* 0x000000040d437824 */ /* 0x000fe200078e00ff */
[C---:B------:R-:W-:Y:S02]  /*66b0*/  IADD3 R44, P2, PT, R73.reuse, R70, RZ ;  /* 0x00000046492c7210 */ /* 0x040fe40007f5e0ff */
[----:B------:R-:W-:Y:S02]  /*66c0*/  IADD3 R46, P1, PT, R73, R69, RZ ;  /* 0x00000045492e7210 */ /* 0x000fe40007f3e0ff */
[-C--:B------:R-:W-:Y:S02]  /*66d0*/  LEA.HI.X.SX32 R49, R68, R7.reuse, 0x1, P3 ;  /* 0x0000000744317211 */ /* 0x080fe400018f0eff */
[-C--:B------:R-:W-:Y:S02]  /*66e0*/  LEA.HI.X.SX32 R45, R70, R7.reuse, 0x1, P2 ;  /* 0x00000007462d7211 */ /* 0x080fe400010f0eff */
[----:B------:R-:W-:Y:S01]  /*66f0*/  LEA.HI.X.SX32 R47, R69, R7, 0x1, P1 ;  /* 0x00000007452f7211 */ /* 0x000fe200008f0eff */
[----:B------:R-:W-:Y:S01]  /*6700*/  IMAD.SHL.U32 R69, R15, 0x4, RZ ;  /* 0x000000040f457824 */ /* 0x000fe200078e00ff */
[----:B------:R-:W-:-:S02]  /*6710*/  IADD3 R128, P3, PT, R73, R120, RZ ;  /* 0x0000007849807210 */ /* 0x000fc40007f7e0ff */
[C---:B------:R-:W-:Y:S02]  /*6720*/  IADD3 R126, P2, PT, R73.reuse, R118, RZ ;  /* 0x00000076497e7210 */ /* 0x040fe40007f5e0ff */
[C---:B------:R-:W-:Y:S02]  /*6730*/  IADD3 R124, P1, PT, R73.reuse, R116, RZ ;  /* 0x00000074497c7210 */ /* 0x040fe40007f3e0ff */
[-C--:B------:R-:W-:Y:S02]  /*6740*/  LEA.HI.X.SX32 R135, R120, R7.reuse, 0x1, P3 ;  /* 0x0000000778877211 */ /* 0x080fe400018f0eff */
[----:B------:R-:W-:Y:S02]  /*6750*/  LEA.HI.X.SX32 R133, R118, R7, 0x1, P2 ;  /* 0x0000000776857211 */ /* 0x000fe400010f0eff */
[C---:B------:R-:W-:Y:S02]  /*6760*/  IADD3 R122, P4, PT, R73.reuse, R114, RZ ;  /* 0x00000072497a7210 */ /* 0x040fe40007f9e0ff */
[----:B------:R-:W-:-:S02]  /*6770*/  IADD3 R120, P2, PT, R73, R112, RZ ;  /* 0x0000007049787210 */ /* 0x000fc40007f5e0ff */
[-C--:B------:R-:W-:Y:S02]  /*6780*/  LEA.HI.X.SX32 R131, R116, R7.reuse, 0x1, P1 ;  /* 0x0000000774837211 */ /* 0x080fe400008f0eff */
[C---:B------:R-:W-:Y:S02]  /*6790*/  IADD3 R118, P3, PT, R73.reuse, R110, RZ ;  /* 0x0000006e49767210 */ /* 0x040fe40007f7e0ff */
[----:B------:R-:W-:Y:S02]  /*67a0*/  IADD3 R116, P1, PT, R73, R108, RZ ;  /* 0x0000006c49747210 */ /* 0x000fe40007f3e0ff */
[-C--:B------:R-:W-:Y:S02]  /*67b0*/  LEA.HI.X.SX32 R129, R114, R7.reuse, 0x1, P4 ;  /* 0x0000000772817211 */ /* 0x080fe400020f0eff */
[-C--:B------:R-:W-:Y:S02]  /*67c0*/  LEA.HI.X.SX32 R127, R112, R7.reuse, 0x1, P2 ;  /* 0x00000007707f7211 */ /* 0x080fe400010f0eff */
[----:B------:R-:W-:-:S02]  /*67d0*/  LEA.HI.X.SX32 R125, R110, R7, 0x1, P3 ;  /* 0x000000076e7d7211 */ /* 0x000fc400018f0eff */
[C---:B------:R-:W-:Y:S02]  /*67e0*/  IADD3 R114, P4, PT, R73.reuse, R106, RZ ;  /* 0x0000006a49727210 */ /* 0x040fe40007f9e0ff */
[C---:B------:R-:W-:Y:S02]  /*67f0*/  IADD3 R112, P2, PT, R73.reuse, R102, RZ ;  /* 0x0000006649707210 */ /* 0x040fe40007f5e0ff */
[-C--:B------:R-:W-:Y:S02]  /*6800*/  LEA.HI.X.SX32 R123, R108, R7.reuse, 0x1, P1 ;  /* 0x000000076c7b7211 */ /* 0x080fe400008f0eff */
[C---:B------:R-:W-:Y:S02]  /*6810*/  IADD3 R110, P3, PT, R73.reuse, R100, RZ ;  /* 0x00000064496e7210 */ /* 0x040fe40007f7e0ff */
[----:B------:R-:W-:Y:S02]  /*6820*/  IADD3 R108, P1, PT, R73, R98, RZ ;  /* 0x00000062496c7210 */ /* 0x000fe40007f3e0ff */
[----:B------:R-:W-:-:S02]  /*6830*/  LEA.HI.X.SX32 R121, R106, R7, 0x1, P4 ;  /* 0x000000076a797211 */ /* 0x000fc400020f0eff */
[-C--:B------:R-:W-:Y:S02]  /*6840*/  LEA.HI.X.SX32 R119, R102, R7.reuse, 0x1, P2 ;  /* 0x0000000766777211 */ /* 0x080fe400010f0eff */
[-C--:B------:R-:W-:Y:S02]  /*6850*/  LEA.HI.X.SX32 R117, R100, R7.reuse, 0x1, P3 ;  /* 0x0000000764757211 */ /* 0x080fe400018f0eff */
[C---:B------:R-:W-:Y:S02]  /*6860*/  IADD3 R106, P2, PT, R73.reuse, R96, RZ ;  /* 0x00000060496a7210 */ /* 0x040fe40007f5e0ff */
[C---:B------:R-:W-:Y:S02]  /*6870*/  IADD3 R104, P3, PT, R73.reuse, R94, RZ ;  /* 0x0000005e49687210 */ /* 0x040fe40007f7e0ff */
[----:B------:R-:W-:Y:S02]  /*6880*/  LEA.HI.X.SX32 R115, R98, R7, 0x1, P1 ;  /* 0x0000000762737211 */ /* 0x000fe400008f0eff */
[----:B------:R-:W-:-:S02]  /*6890*/  IADD3 R102, P1, PT, R73, R92, RZ ;  /* 0x0000005c49667210 */ /* 0x000fc40007f3e0ff */
[-C--:B------:R-:W-:Y:S02]  /*68a0*/  LEA.HI.X.SX32 R113, R96, R7.reuse, 0x1, P2 ;  /* 0x0000000760717211 */ /* 0x080fe400010f0eff */
[-C--:B------:R-:W-:Y:S02]  /*68b0*/  LEA.HI.X.SX32 R111, R94, R7.reuse, 0x1, P3 ;  /* 0x000000075e6f7211 */ /* 0x080fe400018f0eff */
[C---:B------:R-:W-:Y:S02]  /*68c0*/  IADD3 R100, P2, PT, R73.reuse, R74, RZ ;  /* 0x0000004a49647210 */ /* 0x040fe40007f5e0ff */
[C---:B------:R-:W-:Y:S02]  /*68d0*/  IADD3 R98, P3, PT, R73.reuse, R62, RZ ;  /* 0x0000003e49627210 */ /* 0x040fe40007f7e0ff */
[----:B------:R-:W-:Y:S02]  /*68e0*/  LEA.HI.X.SX32 R109, R92, R7, 0x1, P1 ;  /* 0x000000075c6d7211 */ /* 0x000fe400008f0eff */
[----:B------:R-:W-:-:S02]  /*68f0*/  IADD3 R96, P1, PT, R73, R34, RZ ;  /* 0x0000002249607210 */ /* 0x000fc40007f3e0ff */
[----:B------:R-:W-:Y:S02]  /*6900*/  SHF.R.S32.HI R6, RZ, 0x1f, R71 ;  /* 0x0000001fff067819 */ /* 0x000fe40000011447 */
[----:B------:R-:W-:Y:S01]  /*6910*/  R2UR UR22, R28 ;  /* 0x000000001c1672ca */ /* 0x000fe200000e0000 */
[----:B------:R-:W-:Y:S01]  /*6920*/  IMAD.SHL.U32 R28, R2, 0x4, RZ ;  /* 0x00000004021c7824 */ /* 0x000fe200078e00ff */
[-C--:B------:R-:W-:Y:S01]  /*6930*/  LEA.HI.X.SX32 R107, R74, R7.reuse, 0x1, P2 ;  /* 0x000000074a6b7211 */ /* 0x080fe200010f0eff */
[----:B------:R-:W-:Y:S01]  /*6940*/  IMAD.IADD R2, R5, 0x1, R19 ;  /* 0x0000000105027824 */ /* 0x000fe200078e0213 */
[----:B------:R-:W-:Y:S01]  /*6950*/  LEA.HI.X.SX32 R103, R62, R7, 0x1, P3 ;  /* 0x000000073e677211 */ /* 0x000fe200018f0eff */
[----:B------:R-:W-:Y:S01]  /*6960*/  IMAD.MOV.U32 R5, RZ, RZ, RZ ;  /* 0x000000ffff057224 */ /* 0x000fe200078e00ff */
[C---:B------:R-:W-:Y:S02]  /*6970*/  IADD3 R94, P2, PT, R73.reuse, R32, RZ ;  /* 0x00000020495e7210 */ /* 0x040fe40007f5e0ff */
[----:B------:R-:W-:-:S02]  /*6980*/  IADD3 R92, P3, PT, R73, R30, RZ ;  /* 0x0000001e495c7210 */ /* 0x000fc40007f7e0ff */
[----:B------:R-:W-:Y:S02]  /*6990*/  LEA.HI.X.SX32 R101, R34, R7, 0x1, P1 ;  /* 0x0000000722657211 */ /* 0x000fe400008f0eff */
[----:B------:R-:W-:Y:S01]  /*69a0*/  LEA.HI R6, R6, R71, RZ, 0x5 ;  /* 0x0000004706067211 */ /* 0x000fe200078f28ff */
[----:B------:R-:W-:Y:S01]  /*69b0*/  IMAD.SHL.U32 R71, R17, 0x4, RZ ;  /* 0x0000000411477824 */ /* 0x000fe200078e00ff */
[C---:B------:R-:W-:Y:S02]  /*69c0*/  IADD3 R132, P1, PT, R73.reuse, R8, RZ ;  /* 0x0000000849847210 */ /* 0x040fe40007f3e0ff */
[-C--:B------:R-:W-:Y:S02]  /*69d0*/  LEA.HI.X.SX32 R99, R32, R7.reuse, 0x1, P2 ;  /* 0x0000000720637211 */ /* 0x080fe400010f0eff */
[----:B------:R-:W-:Y:S02]  /*69e0*/  LEA.HI.X.SX32 R97, R30, R7, 0x1, P3 ;  /* 0x000000071e617211 */ /* 0x000fe400018f0eff */
[----:B------:R-:W-:-:S02]  /*69f0*/  IADD3 R134, P2, PT, R73, R28, RZ ;  /* 0x0000001c49867210 */ /* 0x000fc40007f5e0ff */
[----:B------:R-:W-:Y:S02]  /*6a00*/  IADD3 R9, P3, PT, R73, R10, RZ ;  /* 0x0000000a49097210 */ /* 0x000fe40007f7e0ff */
[-C--:B------:R-:W-:Y:S02]  /*6a10*/  LEA.HI.X.SX32 R137, R8, R7.reuse, 0x1, P1 ;  /* 0x0000000708897211 */ /* 0x080fe400008f0eff */
[----:B------:R-:W-:Y:S01]  /*6a20*/  SHF.R.S32.HI R6, RZ, 0x5, R6 ;  /* 0x00000005ff067819 */ /* 0x000fe20000011406 */
[----:B------:R-:W-:Y:S01]  /*6a30*/  IMAD.SHL.U32 R140, R9, 0x4, RZ ;  /* 0x00000004098c7824 */ /* 0x000fe200078e00ff */
[C---:B------:R-:W-:Y:S02]  /*6a40*/  IADD3 R8, P1, PT, R73.reuse, R26, RZ ;  /* 0x0000001a49087210 */ /* 0x040fe40007f3e0ff */
[----:B------:R-:W-:Y:S01]  /*6a50*/  SHF.L.U64.HI R73, R73, 0x2, R7 ;  /* 0x0000000249497819 */ /* 0x000fe20000010207 */
[----:B------:R-:W-:Y:S01]  /*6a60*/  VIADD R136, R6, 0xfffffffb ;  /* 0xfffffffb06887836 */ /* 0x000fe20000000000 */
[-C--:B------:R-:W-:Y:S01]  /*6a70*/  LEA.HI.X.SX32 R139, R28, R7.reuse, 0x1, P2 ;  /* 0x000000071c8b7211 */ /* 0x080fe200010f0eff */
[----:B------:R-:W-:Y:S01]  /*6a80*/  IMAD.SHL.U32 R142, R8, 0x4, RZ ;  /* 0x00000004088e7824 */ /* 0x000fe200078e00ff */
[----:B------:R-:W-:-:S02]  /*6a90*/  LEA.HI.X.SX32 R10, R10, R7, 0x1, P3 ;  /* 0x000000070a0a7211 */ /* 0x000fc400018f0eff */
[----:B------:R-:W-:Y:S02]  /*6aa0*/  VIMNMX R4, PT, PT, R6, 0x2, !PT ;  /* 0x0000000206047848 */ /* 0x000fe40007fe0100 */
[----:B------:R-:W-:Y:S02]  /*6ab0*/  LEA.HI.X.SX32 R7, R26, R7, 0x1, P1 ;  /* 0x000000071a077211 */ /* 0x000fe400008f0eff */
[C---:B------:R-:W-:Y:S01]  /*6ac0*/  SHF.L.U64.HI R90, R91.reuse, 0x2, R90 ;  /* 0x000000025b5a7819 */ /* 0x040fe2000001025a */
[----:B------:R-:W-:Y:S01]  /*6ad0*/  IMAD.SHL.U32 R91, R91, 0x4, RZ ;  /* 0x000000045b5b7824 */ /* 0x000fe200078e00ff */
        /* <DEDUP_REMOVED lines=18> */
[----:B------:R-:W-:Y:S01]  /*6c00*/  SHF.L.U64.HI R62, R12, 0x2, R61 ;  /* 0x000000020c3e7819 */ /* 0x000fe2000001023d */
        /* <DEDUP_REMOVED lines=62> */
[----:B------:R-:W-:Y:S01]  /*6ff0*/  VIADD R138, R4, 0xffffffff ;  /* 0xffffffff048a7836 */ /* 0x000fe20000000000 */
[----:B------:R-:W-:-:S02]  /*7000*/  SHF.L.U64.HI R68, R15, 0x2, R18 ;  /* 0x000000020f447819 */ /* 0x000fc40000010212 */
[----:B------:R-:W-:Y:S02]  /*7010*/  SHF.L.U64.HI R66, R13, 0x2, R16 ;  /* 0x000000020d427819 */ /* 0x000fe40000010210 */
[----:B------:R-:W-:Y:S02]  /*7020*/  SHF.L.U64.HI R60, R11, 0x2, R60 ;  /* 0x000000020b3c7819 */ /* 0x000fe4000001023c */
[----:B------:R-:W-:Y:S02]  /*7030*/  SHF.L.U64.HI R141, R9, 0x2, R10 ;  /* 0x00000002098d7819 */ /* 0x000fe4000001020a */
[----:B------:R-:W-:-:S07]  /*7040*/  SHF.L.U64.HI R143, R8, 0x2, R7 ;  /* 0x00000002088f7819 */ /* 0x000fce0000010207 */
.L_x_11:
[----:B------:R-:W-:Y:S01]  /*7050*/  IMAD.U32 R5, R5, -0x80000000, RZ ;  /* 0x8000000005057824 */ /* 0x000fe200078e00ff */
[----:B------:R-:W-:-:S03]  /*7060*/  UIADD3 UR7, UPT, UPT, UR7, 0x1, URZ ;  /* 0x0000000107077890 */ /* 0x000fc6000fffe0ff */
[----:B------:R-:W1:Y:S01]  /*7070*/  SYNCS.PHASECHK.TRANS64.TRYWAIT P1, [UR12], R5 ;  /* 0x00000005ff0075a7 */ /* 0x000e62000802110c */
[----:B------:R-:W-:-:S04]  /*7080*/  UISETP.GT.AND UP1, UPT, UR7, 0x3, UPT ;  /* 0x000000030700788c */ /* 0x000fc8000bf24270 */
[----:B------:R-:W-:-:S04]  /*7090*/  USEL UR7, UR7, URZ, !UP1 ;  /* 0x000000ff07077287 */ /* 0x000fc8000c800000 */
[----:B------:R-:W-:Y:S01]  /*70a0*/  ULEA UR4, UR7, UR10, 0xe ;  /* 0x0000000a07047291 */ /* 0x000fe2000f8e70ff */
[----:B-12---:R-:W-:Y:S11]  /*70b0*/  @!P1 BRA `(.L_x_9) ;  /* 0x0000003000949947 */ /* 0x006ff60003800000 */
.L_x_17:
[----:B------:R-:W-:-:S04]  /*70c0*/  DEPBAR.LE SB0, 0x6 ;  /* 0x000081800000791a */ /* 0x000fc80000000000 */
[----:B------:R-:W-:Y:S01]  /*70d0*/  LEA R145, R36, UR4, 0x7 ;  /* 0x0000000424917c11 */ /* 0x000fe2000f8e38ff */
[----:B------:R-:W-:Y:S01]  /*70e0*/  BAR.SYNC.DEFER_BLOCKING 0x0 ;  /* 0x0000000000007b1d */ /* 0x000fe20000010000 */
[----:B------:R-:W-:Y:S02]  /*70f0*/  UIADD3 UR6, UPT, UPT, UR6, 0x1, URZ ;  /* 0x0000000106067890 */ /* 0x000fe4000fffe0ff */
[----:B------:R-:W-:Y:S02]  /*7100*/  ULEA UR12, UR13, UR10, 0x3 ;  /* 0x0000000a0d0c7291 */ /* 0x000fe4000f8e18ff */
[----:B------:R-:W-:Y:S02]  /*7110*/  UISETP.GT.AND UP1, UPT, UR6, 0x4, UPT ;  /* 0x000000040600788c */ /* 0x000fe4000bf24270 */
[----:B------:R-:W-:Y:S02]  /*7120*/  UIADD3 UR12, UPT, UPT, UR12, 0x1a000, URZ ;  /* 0x0001a0000c0c7890 */ /* 0x000fe4000fffe0ff */
[----:B------:R-:W-:Y:S01]  /*7130*/  USEL UR6, UR6, URZ, !UP1 ;  /* 0x000000ff06067287 */ /* 0x000fe2000c800000 */
[----:B------:R-:W-:Y:S01]  /*7140*/  UMOV UR4, UR8 ;  /* 0x0000000800047c82 */ /* 0x000fe20008000000 */
        /* <DEDUP_REMOVED lines=8> */
[----:B-1----:R1:W-:Y:S01]  /*71d0*/  STTM.x32 tmem[UR11+0x40], R4 ;  /* 0x00004004000079ed */ /* 0x0023e200082c000b */
[----:B------:R-:W2:Y:S02]  /*71e0*/  FENCE.VIEW.ASYNC.T ;  /* 0x00000000000073c6 */ /* 0x000ea40000000200 */
[----:B--2---:R-:W-:Y:S06]  /*71f0*/  BAR.SYNC.DEFER_BLOCKING 0x0 ;  /* 0x0000000000007b1d */ /* 0x004fec0000010000 */
[----:B------:R-:W-:Y:S05]  /*7200*/  @P5 BRA `(.L_x_10) ;  /* 0x0000000000805947 */ /* 0x000fea0003800000 */
[----:B------:R-:W-:Y:S02]  /*7210*/  ULEA UR8, UR6, UR10, 0xd ;  /* 0x0000000a06087291 */ /* 0x000fe4000f8e68ff */
[----:B------:R-:W-:Y:S02]  /*7220*/  UIADD3 UR15, UPT, UPT, UR20, 0x48, URZ ;  /* 0x00000048140f7890 */ /* 0x000fe4000fffe0ff */
[----:B------:R-:W-:Y:S02]  /*7230*/  UIADD3 UR8, UPT, UPT, UR8, 0x10000, URZ ;  /* 0x0001000008087890 */ /* 0x000fe4000fffe0ff */
[----:B------:R-:W-:Y:S02]  /*7240*/  UIADD3 UR23, UPT, UPT, UR20, 0x50, URZ ;  /* 0x0000005014177890 */ /* 0x000fe4000fffe0ff */
[----:B------:R-:W-:Y:S02]  /*7250*/  USHF.R.U32.HI UR8, URZ, 0x4, UR8 ;  /* 0x00000004ff087899 */ /* 0x000fe40008011608 */
[----:B------:R-:W-:-:S02]  /*7260*/  UIADD3 UR36, UPT, UPT, UR20, 0x58, URZ ;  /* 0x0000005814247890 */ /* 0x000fc4000fffe0ff */
[----:B------:R-:W-:Y:S01]  /*7270*/  USGXT.U32 UR16, UR8, 0xe ;  /* 0x0000000e0810789a */ /* 0x000fe20008000000 */
[----:B------:R-:W-:Y:S02]  /*7280*/  UMOV UR30, 0x0 ;  /* 0x00000000001e7882 */ /* 0x000fe40000000000 */
[----:B------:R-:W-:Y:S01]  /*7290*/  UMOV UR8, URZ ;  /* 0x000000ff00087c82 */ /* 0x000fe20008000000 */
[----:B------:R-:W-:Y:S01]  /*72a0*/  UIADD3 UR24, UP1, UPT, UR16, 0x2, URZ ;  /* 0x0000000210187890 */ /* 0x000fe2000ff3e0ff */
[----:B------:R-:W-:Y:S01]  /*72b0*/  UMOV UR31, 0x8100910 ;  /* 0x08100910001f7882 */ /* 0x000fe20000000000 */
[----:B------:R-:W-:Y:S02]  /*72c0*/  UMOV UR17, 0x40004040 ;  /* 0x4000404000117882 */ /* 0x000fe40000000000 */
[----:B------:R-:W-:Y:S01]  /*72d0*/  UIADD3.X UR25, UPT, UPT, UR8, 0x40004040, URZ, UP1, !UPT ;  /* 0x4000404008197890 */ /* 0x000fe20008ffe4ff */
[----:B------:R2:W-:Y:S01]  /*72e0*/  UTCHMMA tmem[UR21], gdesc[UR16], tmem[UR20], tmem[UR30], idesc[UR31], UPT ;  /* 0x00ff1e10150079ea */ /* 0x0005e2000b800014 */
[----:B------:R-:W-:-:S02]  /*72f0*/  UIADD3 UR26, UP1, UPT, UR24, 0x2, URZ ;  /* 0x00000002181a7890 */ /* 0x000fc4000ff3e0ff */
[----:B------:R-:W-:Y:S02]  /*7300*/  UIADD3 UR28, UP2, UPT, UR24, 0x4, URZ ;  /* 0x00000004181c7890 */ /* 0x000fe4000ff5e0ff */
[----:B------:R-:W-:Y:S02]  /*7310*/  UIADD3.X UR27, UPT, UPT, UR25, URZ, URZ, UP1, !UPT ;  /* 0x000000ff191b7290 */ /* 0x000fe40008ffe4ff */
[----:B------:R-:W-:Y:S01]  /*7320*/  UIADD3.X UR29, UPT, UPT, UR25, URZ, URZ, UP2, !UPT ;  /* 0x000000ff191d7290 */ /* 0x000fe200097fe4ff */
        /* <DEDUP_REMOVED lines=14> */
.L_x_10:
[----:B------:R-:W-:Y:S01]  /*7410*/  R2UR UR9, R136 ;  /* 0x00000000880972ca */ /* 0x000fe200000e0000 */
[----:B------:R-:W-:Y:S01]  /*7420*/  UISETP.GT.AND UP1, UPT, UR22, URZ, UPT ;  /* 0x000000ff1600728c */ /* 0x000fe2000bf24270 */
[----:B------:R-:W-:Y:S01]  /*7430*/  BAR.SYNC.DEFER_BLOCKING 0x0 ;  /* 0x0000000000007b1d */ /* 0x000fe20000010000 */
[----:B------:R-:W-:Y:S01]  /*7440*/  UISETP.GT.AND UP2, UPT, UR22, 0x1, UPT ;  /* 0x000000011600788c */ /* 0x000fe2000bf44270 */
[C---:B-1----:R-:W-:Y:S01]  /*7450*/  IADD3 R4, P3, PT, R93.reuse, R39, RZ ;  /* 0x000000275d047210 */ /* 0x042fe20007f7e0ff */
[----:B--2---:R-:W-:Y:S01]  /*7460*/  USEL UR8, URZ, 0x4, !UP1 ;  /* 0x00000004ff087887 */ /* 0x004fe2000c800000 */
[C---:B------:R-:W-:Y:S01]  /*7470*/  IADD3 R6, P4, PT, R93.reuse, R130, RZ ;  /* 0x000000825d067210 */ /* 0x040fe20007f9e0ff */
[----:B------:R-:W-:Y:S02]  /*7480*/  UISETP.GT.AND UP3, UPT, UR22, 0x3, UPT ;  /* 0x000000031600788c */ /* 0x000fe4000bf64270 */
[C---:B------:R-:W-:Y:S01]  /*7490*/  IMAD.X R5, R2.reuse, 0x1, R73, P3 ;  /* 0x0000000102057824 */ /* 0x040fe200018e0649 */
[C---:B------:R-:W-:Y:S01]  /*74a0*/  IADD3 R8, P3, PT, R93.reuse, R142, RZ ;  /* 0x0000008e5d087210 */ /* 0x040fe20007f7e0ff */
[----:B------:R-:W-:Y:S01]  /*74b0*/  IMAD.X R7, R2, 0x1, R95, P4 ;  /* 0x0000000102077824 */ /* 0x000fe200020e065f */
[----:B------:R-:W-:Y:S01]  /*74c0*/  IADD3 R10, P4, PT, R93, R140, RZ ;  /* 0x0000008c5d0a7210 */ /* 0x000fe20007f9e0ff */
[----:B------:R-:W-:-:S02]  /*74d0*/  UISETP.GE.AND UP1, UPT, UR5, UR9, UPT ;  /* 0x000000090500728c */ /* 0x000fc4000bf26270 */
[----:B------:R-:W-:Y:S01]  /*74e0*/  USEL UR9, URZ, 0x4, !UP2 ;  /* 0x00000004ff097887 */ /* 0x000fe2000d000000 */
[C---:B------:R-:W-:Y:S01]  /*74f0*/  IMAD.X R9, R2.reuse, 0x1, R143, P3 ;  /* 0x0000000102097824 */ /* 0x040fe200018e068f */
[----:B------:R-:W-:Y:S01]  /*7500*/  USEL UR8, UR8, URZ, !UP1 ;  /* 0x000000ff08087287 */ /* 0x000fe2000c800000 */
[----:B------:R-:W-:Y:S01]  /*7510*/  IMAD.X R11, R2, 0x1, R141, P4 ;  /* 0x00000001020b7824 */ /* 0x000fe200020e068d */
[----:B------:R-:W-:Y:S02]  /*7520*/  USEL UR9, UR9, URZ, !UP1 ;  /* 0x000000ff09097287 */ /* 0x000fe4000c800000 */
[----:B------:R-:W-:Y:S02]  /*7530*/  UISETP.GT.AND UP2, UPT, UR22, 0x2, UPT ;  /* 0x000000021600788c */ /* 0x000fe4000bf44270 */
[----:B------:R-:W-:Y:S01]  /*7540*/  ISETP.NE.U32.AND P2, PT, RZ, UR8, PT ;  /* 0x00000008ff007c0c */ /* 0x000fe2000bf45070 */
[----:B------:R-:W-:Y:S01]  /*7550*/  UISETP.GT.AND UP4, UPT, UR22, 0x7, UPT ;  /* 0x000000071600788c */ /* 0x000fe2000bf84270 */
[----:B------:R-:W-:Y:S01]  /*7560*/  ISETP.NE.U32.AND P1, PT, RZ, UR9, PT ;  /* 0x00000009ff007c0c */ /* 0x000fe2000bf25070 */
[----:B------:R-:W-:-:S02]  /*7570*/  USEL UR8, URZ, 0x4, !UP2 ;  /* 0x00000004ff087887 */ /* 0x000fc4000d000000 */
[----:B------:R-:W-:Y:S02]  /*7580*/  USEL UR9, URZ, 0x4, !UP3 ;  /* 0x00000004ff097887 */ /* 0x000fe4000d800000 */
[----:B------:R-:W-:Y:S02]  /*7590*/  USEL UR8, UR8, URZ, !UP1 ;  /* 0x000000ff08087287 */ /* 0x000fe4000c800000 */
[----:B------:R-:W-:Y:S02]  /*75a0*/  USEL UR9, UR9, URZ, !UP1 ;  /* 0x000000ff09097287 */ /* 0x000fe4000c800000 */
[----:B------:R-:W-:Y:S02]  /*75b0*/  UISETP.GT.AND UP2, UPT, UR22, 0x4, UPT ;  /* 0x000000041600788c */ /* 0x000fe4000bf44270 */
[----:B------:R-:W-:Y:S01]  /*75c0*/  @!PT LDS RZ, [RZ] ;  /* 0x00000000fffff984 */ /* 0x000fe20000000800 */
[----:B------:R-:W-:Y:S01]  /*75d0*/  @!PT LDS RZ, [RZ] ;  /* 0x00000000fffff984 */ /* 0x000fe20000000800 */
[----:B------:R-:W-:Y:S01]  /*75e0*/  @!PT LDS RZ, [RZ] ;  /* 0x00000000fffff984 */ /* 0x000fe20000000800 */
[----:B------:R1:W-:Y:S01]  /*75f0*/  LDGSTS.E [R145], desc[UR18][R4.64], P2 ;  /* 0x0000000004917fae */ /* 0x0003e200091a1012 */
[----:B------:R-:W-:Y:S01]  /*7600*/  ISETP.NE.U32.AND P2, PT, RZ, UR8, PT ;  /* 0x00000008ff007c0c */ /* 0x000fe2000bf45070 */
[----:B------:R-:W-:-:S02]  /*7610*/  UISETP.GT.AND UP3, UPT, UR22, 0x5, UPT ;  /* 0x000000051600788c */ /* 0x000fc4000bf64270 */
[----:B------:R2:W-:Y:S01]  /*7620*/  LDGSTS.E [R145+0x4], desc[UR18][R6.64], P1 ;  /* 0x0000400006917fae */ /* 0x0005e200089a1012 */
[----:B------:R-:W-:Y:S01]  /*7630*/  ISETP.NE.U32.AND P1, PT, RZ, UR9, PT ;  /* 0x00000009ff007c0c */ /* 0x000fe2000bf25070 */
[----:B------:R-:W-:Y:S02]  /*7640*/  USEL UR8, URZ, 0x4, !UP2 ;  /* 0x00000004ff087887 */ /* 0x000fe4000d000000 */
[----:B------:R-:W-:Y:S02]  /*7650*/  USEL UR9, URZ, 0x4, !UP3 ;  /* 0x00000004ff097887 */ /* 0x000fe4000d800000 */
[----:B------:R-:W-:Y:S02]  /*7660*/  USEL UR8, UR8, URZ, !UP1 ;  /* 0x000000ff08087287 */ /* 0x000fe4000c800000 */
[----:B------:R-:W-:Y:S01]  /*7670*/  USEL UR9, UR9, URZ, !UP1 ;  /* 0x000000ff09097287 */ /* 0x000fe2000c800000 */
[C---:B-1----:R-:W-:Y:S01]  /*7680*/  IADD3 R4, P3, PT, R93.reuse, R134, RZ ;  /* 0x000000865d047210 */ /* 0x042fe20007f7e0ff */
[----:B------:R1:W-:Y:S01]  /*7690*/  LDGSTS.E [R145+0x8], desc[UR18][R8.64], P2 ;  /* 0x0000800008917fae */ /* 0x0003e200091a1012 */
[----:B------:R-:W-:Y:S01]  /*76a0*/  UISETP.GT.AND UP3, UPT, UR22, 0x6, UPT ;  /* 0x000000061600788c */ /* 0x000fe2000bf64270 */
[C---:B--2---:R-:W-:Y:S01]  /*76b0*/  IADD3 R6, P4, PT, R93.reuse, R132, RZ ;  /* 0x000000845d067210 */ /* 0x044fe20007f9e0ff */
[----:B------:R-:W-:Y:S01]  /*76c0*/  UISETP.GT.AND UP2, UPT, UR22, 0x8, UPT ;  /* 0x000000081600788c */ /* 0x000fe2000bf44270 */
[----:B------:R2:W-:Y:S01]  /*76d0*/  LDGSTS.E [R145+0xc], desc[UR18][R10.64], P1 ;  /* 0x0000c0000a917fae */ /* 0x0005e200089a1012 */
[----:B------:R-:W-:Y:S01]  /*76e0*/  ISETP.NE.U32.AND P1, PT, RZ, UR8, PT ;  /* 0x00000008ff007c0c */ /* 0x000fe2000bf25070 */
[----:B------:R-:W-:Y:S01]  /*76f0*/  USEL UR8, URZ, 0x4, !UP3 ;  /* 0x00000004ff087887 */ /* 0x000fe2000d800000 */
[----:B------:R-:W-:Y:S01]  /*7700*/  ISETP.NE.U32.AND P2, PT, RZ, UR9, PT ;  /* 0x00000009ff007c0c */ /* 0x000fe2000bf45070 */
[----:B------:R-:W-:Y:S01]  /*7710*/  USEL UR9, URZ, 0x4, !UP4 ;  /* 0x00000004ff097887 */ /* 0x000fe2000e000000 */
[C---:B------:R-:W-:Y:S01]  /*7720*/  IMAD.X R5, R2.reuse, 0x1, R139, P3 ;  /* 0x0000000102057824 */ /* 0x040fe200018e068b */
[----:B------:R-:W-:Y:S01]  /*7730*/  USEL UR8, UR8, URZ, !UP1 ;  /* 0x000000ff08087287 */ /* 0x000fe2000c800000 */
[----:B------:R-:W-:Y:S01]  /*7740*/  IMAD.X R7, R2, 0x1, R137, P4 ;  /* 0x0000000102077824 */ /* 0x000fe200020e0689 */
[----:B------:R-:W-:Y:S01]  /*7750*/  USEL UR9, UR9, URZ, !UP1 ;  /* 0x000000ff09097287 */ /* 0x000fe2000c800000 */
[C---:B-1----:R-:W-:Y:S01]  /*7760*/  IADD3 R8, P3, PT, R93.reuse, R92, RZ ;  /* 0x0000005c5d087210 */ /* 0x042fe20007f7e0ff */
[----:B------:R-:W-:Y:S01]  /*7770*/  UISETP.GT.AND UP5, UPT, UR22, 0x9, UPT ;  /* 0x000000091600788c */ /* 0x000fe2000bfa4270 */
[----:B--2---:R-:W-:Y:S01]  /*7780*/  IADD3 R10, P4, PT, R93, R94, RZ ;  /* 0x0000005e5d0a7210 */ /* 0x004fe20007f9e0ff */
[----:B------:R-:W-:-:S02]  /*7790*/  UISETP.GT.AND UP3, UPT, UR22, 0xa, UPT ;  /* 0x0000000a1600788c */ /* 0x000fc4000bf64270 */
[----:B------:R1:W-:Y:S01]  /*77a0*/  LDGSTS.E [R145+0x10], desc[UR18][R4.64], P1 ;  /* 0x0001000004917fae */ /* 0x0003e200089a1012 */
[----:B------:R-:W-:Y:S01]  /*77b0*/  ISETP.NE.U32.AND P1, PT, RZ, UR9, PT ;  /* 0x00000009ff007c0c */ /* 0x000fe2000bf25070 */
[----:B------:R-:W-:Y:S01]  /*77c0*/  USEL UR9, URZ, 0x4, !UP5 ;  /* 0x00000004ff097887 */ /* 0x000fe2000e800000 */
[C---:B------:R-:W-:Y:S01]  /*77d0*/  IMAD.X R9, R2.reuse, 0x1, R97, P3 ;  /* 0x0000000102097824 */ /* 0x040fe200018e0661 */
[----:B------:R2:W-:Y:S01]  /*77e0*/  LDGSTS.E [R145+0x14], desc[UR18][R6.64], P2 ;  /* 0x0001400006917fae */ /* 0x0005e200091a1012 */
[----:B------:R-:W-:Y:S01]  /*77f0*/  ISETP.NE.U32.AND P2, PT, RZ, UR8, PT ;  /* 0x00000008ff007c0c */ /* 0x000fe2000bf45070 */
[----:B------:R-:W-:Y:S01]  /*7800*/  USEL UR8, URZ, 0x4, !UP2 ;  /* 0x00000004ff087887 */ /* 0x000fe2000d000000 */
[----:B------:R-:W-:Y:S01]  /*7810*/  IMAD.X R11, R2, 0x1, R99, P4 ;  /* 0x00000001020b7824 */ /* 0x000fe200020e0663 */
[----:B------:R-:W-:Y:S02]  /*7820*/  USEL UR9, UR9, URZ, !UP1 ;  /* 0x000000ff09097287 */ /* 0x000fe4000c800000 */
[----:B------:R-:W-:-:S02]  /*7830*/  USEL UR8, UR8, URZ, !UP1 ;  /* 0x000000ff08087287 */ /* 0x000fc4000c800000 */
[----:B------:R-:W-:Y:S01]  /*7840*/  UISETP.GT.AND UP4, UPT, UR22, 0xb, UPT ;  /* 0x0000000b1600788c */ /* 0x000fe2000bf84270 */
[C---:B-1----:R-:W-:Y:S01]  /*7850*/  IADD3 R4, P3, PT, R93.reuse, R96, RZ ;  /* 0x000000605d047210 */ /* 0x042fe20007f7e0ff */
[----:B------:R-:W-:Y:S01]  /*7860*/  UISETP.GT.AND UP5, UPT, UR22, 0xc, UPT ;  /* 0x0000000c1600788c */ /* 0x000fe2000bfa4270 */
[----:B--2---:R-:W-:Y:S01]  /*7870*/  IADD3 R6, P4, PT, R93, R98, RZ ;  /* 0x000000625d067210 */ /* 0x004fe20007f9e0ff */
[----:B------:R-:W-:Y:S02]  /*7880*/  UISETP.GT.AND UP2, UPT, UR22, 0xd, UPT ;  /* 0x0000000d1600788c */ /* 0x000fe4000bf44270 */
        /* <DEDUP_REMOVED lines=8> */
[----:B------:R-:W-:-:S02]  /*7910*/  USEL UR15, URZ, 0x4, !UP5 ;  /* 0x00000004ff0f7887 */ /* 0x000fc4000e800000 */
[----:B------:R-:W-:Y:S02]  /*7920*/  USEL UR8, UR8, URZ, !UP1 ;  /* 0x000000ff08087287 */ /* 0x000fe4000c800000 */
[----:B------:R-:W-:Y:S01]  /*7930*/  USEL UR9, UR9, URZ, !UP1 ;  /* 0x000000ff09097287 */ /* 0x000fe2000c800000 */
[C---:B-1----:R-:W-:Y:S01]  /*7940*/  IADD3 R8, P3, PT, R93.reuse, R100, RZ ;  /* 0x000000645d087210 */ /* 0x042fe20007f7e0ff */
[----:B------:R1:W-:Y:S01]  /*7950*/  LDGSTS.E [R145+0x20], desc[UR18][R4.64], P2 ;  /* 0x0002000004917fae */ /* 0x0003e200091a1012 */
[----:B------:R-:W-:Y:S01]  /*7960*/  USEL UR15, UR15, URZ, !UP1 ;  /* 0x000000ff0f0f7287 */ /* 0x000fe2000c800000 */
[C---:B--2---:R-:W-:Y:S01]  /*7970*/  IADD3 R10, P4, PT, R93.reuse, R102, RZ ;  /* 0x000000665d0a7210 */ /* 0x044fe20007f9e0ff */
[----:B------:R-:W-:Y:S01]  /*7980*/  UISETP.GT.AND UP3, UPT, UR22, 0xe, UPT ;  /* 0x0000000e1600788c */ /* 0x000fe2000bf64270 */
[----:B------:R2:W-:Y:S01]  /*7990*/  LDGSTS.E [R145+0x24], desc[UR18][R6.64], P1 ;  /* 0x0002400006917fae */ /* 0x0005e200089a1012 */
[----:B------:R-:W-:Y:S01]  /*79a0*/  ISETP.NE.U32.AND P1, PT, RZ, UR8, PT ;  /* 0x00000008ff007c0c */ /* 0x000fe2000bf25070 */
[----:B------:R-:W-:Y:S01]  /*79b0*/  USEL UR8, URZ, 0x4, !UP2 ;  /* 0x00000004ff087887 */ /* 0x000fe2000d000000 */
[----:B------:R-:W-:Y:S01]  /*79c0*/  ISETP.NE.U32.AND P2, PT, RZ, UR9, PT ;  /* 0x00000009ff007c0c */ /* 0x000fe2000bf45070 */
[C---:B------:R-:W-:Y:S01]  /*79d0*/  IMAD.X R11, R2.reuse, 0x1, R109, P4 ;  /* 0x00000001020b7824 */ /* 0x040fe200020e066d */
[----:B------:R-:W-:Y:S01]  /*79e0*/  ISETP.NE.U32.AND P4, PT, RZ, UR15, PT ;  /* 0x0000000fff007c0c */ /* 0x000fe2000bf85070 */
[----:B------:R-:W-:Y:S01]  /*79f0*/  USEL UR9, URZ, 0x4, !UP3 ;  /* 0x00000004ff097887 */ /* 0x000fe2000d800000 */
[----:B------:R-:W-:Y:S01]  /*7a00*/  IMAD.X R9, R2, 0x1, R107, P3 ;  /* 0x0000000102097824 */ /* 0x000fe200018e066b */
[----:B-1----:R-:W-:Y:S01]  /*7a10*/  IADD3 R4, P3, PT, R93, R104, RZ ;  /* 0x000000685d047210 */ /* 0x002fe20007f7e0ff */
[----:B------:R-:W-:-:S02]  /*7a20*/  USEL UR8, UR8, URZ, !UP1 ;  /* 0x000000ff08087287 */ /* 0x000fc4000c800000 */
[----:B------:R-:W-:Y:S02]  /*7a30*/  USEL UR9, UR9, URZ, !UP1 ;  /* 0x000000ff09097287 */ /* 0x000fe4000c800000 */
[C---:B------:R-:W-:Y:S01]  /*7a40*/  IMAD.X R5, R2.reuse, 0x1, R111, P3 ;  /* 0x0000000102057824 */ /* 0x040fe200018e066f */
[----:B------:R1:W-:Y:S01]  /*7a50*/  LDGSTS.E [R145+0x28], desc[UR18][R8.64], P1 ;  /* 0x0002800008917fae */ /* 0x0003e200089a1012 */
[----:B------:R-:W-:Y:S01]  /*7a60*/  ISETP.NE.U32.AND P1, PT, RZ, UR8, PT ;  /* 0x00000008ff007c0c */ /* 0x000fe2000bf25070 */
[----:B------:R-:W-:Y:S01]  /*7a70*/  UISETP.GT.AND UP2, UPT, UR22, 0xf, UPT ;  /* 0x0000000f1600788c */ /* 0x000fe2000bf44270 */
[C---:B--2---:R-:W-:Y:S01]  /*7a80*/  IADD3 R6, P3, PT, R93.reuse, R106, RZ ;  /* 0x0000006a5d067210 */ /* 0x044fe20007f7e0ff */
[----:B------:R-:W-:Y:S01]  /*7a90*/  LDGSTS.E [R145+0x2c], desc[UR18][R10.64], P2 ;  /* 0x0002c0000a917fae */ /* 0x000fe200091a1012 */
[----:B------:R-:W-:Y:S01]  /*7aa0*/  ISETP.NE.U32.AND P2, PT, RZ, UR9, PT ;  /* 0x00000009ff007c0c */ /* 0x000fe2000bf45070 */
[----:B------:R-:W-:Y:S02]  /*7ab0*/  UISETP.GT.AND UP3, UPT, UR22, 0x10, UPT ;  /* 0x000000101600788c */ /* 0x000fe4000bf64270 */
[----:B------:R2:W-:Y:S01]  /*7ac0*/  LDGSTS.E [R145+0x30], desc[UR18][R4.64], P4 ;  /* 0x0003000004917fae */ /* 0x0005e2000a1a1012 */
[----:B------:R-:W-:Y:S01]  /*7ad0*/  IADD3 R12, P4, PT, R93, R108, RZ ;  /* 0x0000006c5d0c7210 */ /* 0x000fe20007f9e0ff */
[----:B------:R-:W-:Y:S01]  /*7ae0*/  USEL UR8, URZ, 0x4, !UP2 ;  /* 0x00000004ff087887 */ /* 0x000fe2000d000000 */
[----:B------:R-:W-:Y:S01]  /*7af0*/  IMAD.X R7, R2, 0x1, R113, P3 ;  /* 0x0000000102077824 */ /* 0x000fe200018e0671 */
[----:B------:R-:W-:-:S02]  /*7b00*/  USEL UR9, URZ, 0x4, !UP3 ;  /* 0x00000004ff097887 */ /* 0x000fc4000d800000 */
[----:B------:R-:W-:Y:S01]  /*7b10*/  USEL UR8, UR8, URZ, !UP1 ;  /* 0x000000ff08087287 */ /* 0x000fe2000c800000 */
[C---:B------:R-:W-:Y:S01]  /*7b20*/  IMAD.X R13, R2.reuse, 0x1, R115, P4 ;  /* 0x00000001020d7824 */ /* 0x040fe200020e0673 */
[----:B------:R-:W-:Y:S01]  /*7b30*/  USEL UR9, UR9, URZ, !UP1 ;  /* 0x000000ff09097287 */ /* 0x000fe2000c800000 */
[----:B------:R3:W-:Y:S01]  /*7b40*/  LDGSTS.E [R145+0x34], desc[UR18][R6.64], P1 ;  /* 0x0003400006917fae */ /* 0x0007e200089a1012 */
[----:B------:R-:W-:Y:S01]  /*7b50*/  UISETP.GT.AND UP3, UPT, UR22, 0x11, UPT ;  /* 0x000000111600788c */ /* 0x000fe2000bf64270 */
[C---:B-1----:R-:W-:Y:S01]  /*7b60*/  IADD3 R8, P4, PT, R93.reuse, R112, RZ ;  /* 0x000000705d087210 */ /* 0x042fe20007f9e0ff */
[----:B------:R-:W-:Y:S01]  /*7b70*/  UISETP.GT.AND UP4, UPT, UR22, 0x12, UPT ;  /* 0x000000121600788c */ /* 0x000fe2000bf84270 */
[----:B------:R-:W-:Y:S01]  /*7b80*/  LDGSTS.E [R145+0x38], desc[UR18][R12.64], P2 ;  /* 0x000380000c917fae */ /* 0x000fe200091a1012 */
[----:B------:R-:W-:Y:S01]  /*7b90*/  ISETP.NE.U32.AND P1, PT, RZ, UR8, PT ;  /* 0x00000008ff007c0c */ /* 0x000fe2000bf25070 */
[----:B------:R-:W-:Y:S01]  /*7ba0*/  USEL UR8, URZ, 0x4, !UP3 ;  /* 0x00000004ff087887 */ /* 0x000fe2000d800000 */
[----:B------:R-:W-:Y:S01]  /*7bb0*/  ISETP.NE.U32.AND P2, PT, RZ, UR9, PT ;  /* 0x00000009ff007c0c */ /* 0x000fe2000bf45070 */
[----:B------:R-:W-:Y:S01]  /*7bc0*/  USEL UR9, URZ, 0x4, !UP4 ;  /* 0x00000004ff097887 */ /* 0x000fe2000e000000 */
[C---:B--2---:R-:W-:Y:S01]  /*7bd0*/  IADD3 R4, P3, PT, R93.reuse, R110, RZ ;  /* 0x0000006e5d047210 */ /* 0x044fe20007f7e0ff */
[C---:B------:R-:W-:Y:S01]  /*7be0*/  IMAD.X R9, R2.reuse, 0x1, R119, P4 ;  /* 0x0000000102097824 */ /* 0x040fe200020e0677 */
[----:B------:R-:W-:Y:S01]  /*7bf0*/  USEL UR8, UR8, URZ, !UP1 ;  /* 0x000000ff08087287 */ /* 0x000fe2000c800000 */
[C---:B------:R-:W-:Y:S01]  /*7c00*/  IADD3 R10, P4, PT, R93.reuse, R116, RZ ;  /* 0x000000745d0a7210 */ /* 0x040fe20007f9e0ff */
[----:B------:R-:W-:Y:S01]  /*7c10*/  USEL UR9, UR9, URZ, !UP1 ;  /* 0x000000ff09097287 */ /* 0x000fe2000c800000 */
[C---:B------:R-:W-:Y:S01]  /*7c20*/  IMAD.X R5, R2.reuse, 0x1, R117, P3 ;  /* 0x0000000102057824 */ /* 0x040fe200018e0675 */
[----:B------:R-:W-:Y:S01]  /*7c30*/  UISETP.GT.AND UP2, UPT, UR22, 0x13, UPT ;  /* 0x000000131600788c */ /* 0x000fe2000bf44270 */
[----:B---3--:R-:W-:Y:S01]  /*7c40*/  IADD3 R6, P3, PT, R93, R114, RZ ;  /* 0x000000725d067210 */ /* 0x008fe20007f7e0ff */
[----:B------:R-:W-:Y:S01]  /*7c50*/  UISETP.GT.AND UP5, UPT, UR22, 0x14, UPT ;  /* 0x000000141600788c */ /* 0x000fe2000bfa4270 */
[C---:B------:R-:W-:Y:S01]  /*7c60*/  IMAD.X R11, R2.reuse, 0x1, R123, P4 ;  /* 0x00000001020b7824 */ /* 0x040fe200020e067b */
[----:B------:R1:W-:Y:S01]  /*7c70*/  LDGSTS.E [R145+0x3c], desc[UR18][R4.64], P1 ;  /* 0x0003c00004917fae */ /* 0x0003e200089a1012 */
[----:B------:R-:W-:Y:S01]  /*7c80*/  ISETP.NE.U32.AND P1, PT, RZ, UR9, PT ;  /* 0x00000009ff007c0c */ /* 0x000fe2000bf25070 */
[----:B------:R-:W-:Y:S01]  /*7c90*/  USEL UR9, URZ, 0x4, !UP5 ;  /* 0x00000004ff097887 */ /* 0x000fe2000e800000 */
[----:B------:R-:W-:Y:S01]  /*7ca0*/  IMAD.X R7, R2, 0x1, R121, P3 ;  /* 0x0000000102077824 */ /* 0x000fe200018e0679 */
[----:B------:R2:W-:Y:S01]  /*7cb0*/  LDGSTS.E [R145+0x40], desc[UR18][R8.64], P2 ;  /* 0x0004000008917fae */ /* 0x0005e200091a1012 */
[----:B------:R-:W-:Y:S01]  /*7cc0*/  ISETP.NE.U32.AND P2, PT, RZ, UR8, PT ;  /* 0x00000008ff007c0c */ /* 0x000fe2000bf45070 */
[----:B------:R-:W-:-:S02]  /*7cd0*/  USEL UR8, URZ, 0x4, !UP2 ;  /* 0x00000004ff087887 */ /* 0x000fc4000d000000 */
[----:B------:R-:W-:Y:S02]  /*7ce0*/  USEL UR9, UR9, URZ, !UP1 ;  /* 0x000000ff09097287 */ /* 0x000fe4000c800000 */
[----:B------:R-:W-:Y:S02]  /*7cf0*/  USEL UR8, UR8, URZ, !UP1 ;  /* 0x000000ff08087287 */ /* 0x000fe4000c800000 */
        /* <DEDUP_REMOVED lines=23> */
[----:B------:R-:W-:Y:S01]  /*7e70*/  UISETP.GT.AND UP3, UPT, UR22, 0x19, UPT ;  /* 0x000000191600788c */ /* 0x000fe2000bf64270 */
[----:B------:R-:W-:Y:S01]  /*7e80*/  ISETP.NE.U32.AND P2, PT, RZ, UR9, PT ;  /* 0x00000009ff007c0c */ /* 0x000fe2000bf45070 */
[C---:B------:R-:W-:Y:S01]  /*7e90*/  IMAD.X R11, R2.reuse, 0x1, R131, P4 ;  /* 0x00000001020b7824 */ /* 0x040fe200020e0683 */
[----:B------:R-:W-:Y:S01]  /*7ea0*/  ISETP.NE.U32.AND P4, PT, RZ, UR15, PT ;  /* 0x0000000fff007c0c */ /* 0x000fe2000bf85070 */
[----:B------:R-:W-:Y:S01]  /*7eb0*/  USEL UR8, URZ, 0x4, !UP2 ;  /* 0x00000004ff087887 */ /* 0x000fe2000d000000 */
[----:B------:R-:W-:Y:S01]  /*7ec0*/  IMAD.X R7, R2, 0x1, R129, P3 ;  /* 0x0000000102077824 */ /* 0x000fe200018e0681 */
[----:B------:R-:W-:Y:S01]  /*7ed0*/  USEL UR9, URZ, 0x4, !UP3 ;  /* 0x00000004ff097887 */ /* 0x000fe2000d800000 */
        /* <DEDUP_REMOVED lines=16> */
[C---:B------:R-:W-:Y:S01]  /*7fe0*/  IMAD.X R13, R2.reuse, 0x1, R45, P4 ;  /* 0x00000001020d7824 */ /* 0x040fe200020e062d */
[----:B------:R-:W-:Y:S01]  /*7ff0*/  USEL UR8, UR8, URZ, !UP1 ;  /* 0x000000ff08087287 */ /* 0x000fe2000c800000 */
[----:B------:R3:W-:Y:S01]  /*8000*/  LDGSTS.E [R145+0x60], desc[UR18][R8.64], P1 ;  /* 0x0006000008917fae */ /* 0x0007e200089a1012 */
[----:B------:R-:W-:Y:S01]  /*8010*/  USEL UR9, UR9, URZ, !UP1 ;  /* 0x000000ff09097287 */ /* 0x000fe2000c800000 */
[C---:B-1----:R-:W-:Y:S01]  /*8020*/  IADD3 R6, P4, PT, R93.reuse, R48, RZ ;  /* 0x000000305d067210 */ /* 0x042fe20007f9e0ff */
[----:B------:R-:W-:Y:S01]  /*8030*/  UISETP.GT.AND UP2, UPT, UR22, 0x1c, UPT ;  /* 0x0000001c1600788c */ /* 0x000fe2000bf44270 */
[----:B------:R-:W-:Y:S01]  /*8040*/  LDGSTS.E [R145+0x64], desc[UR18][R12.64], P2 ;  /* 0x000640000c917fae */ /* 0x000fe200091a1012 */
[----:B------:R-:W-:Y:S01]  /*8050*/  ISETP.NE.U32.AND P2, PT, RZ, UR8, PT ;  /* 0x00000008ff007c0c */ /* 0x000fe2000bf45070 */
[----:B------:R-:W-:Y:S01]  /*8060*/  UISETP.GT.AND UP3, UPT, UR22, 0x1d, UPT ;  /* 0x0000001d1600788c */ /* 0x000fe2000bf64270 */
[C---:B--2---:R-:W-:Y:S01]  /*8070*/  IADD3 R4, P3, PT, R93.reuse, R46, RZ ;  /* 0x0000002e5d047210 */ /* 0x044fe20007f7e0ff */
[----:B------:R-:W-:Y:S01]  /*8080*/  USEL UR8, URZ, 0x4, !UP2 ;  /* 0x00000004ff087887 */ /* 0x000fe2000d000000 */
[----:B------:R-:W-:Y:S01]  /*8090*/  ISETP.NE.U32.AND P1, PT, RZ, UR9, PT ;  /* 0x00000009ff007c0c */ /* 0x000fe2000bf25070 */
[----:B------:R-:W-:Y:S01]  /*80a0*/  USEL UR9, URZ, 0x4, !UP3 ;  /* 0x00000004ff097887 */ /* 0x000fe2000d800000 */
[C---:B------:R-:W-:Y:S01]  /*80b0*/  IMAD.X R7, R2.reuse, 0x1, R49, P4 ;  /* 0x0000000102077824 */ /* 0x040fe200020e0631 */
[----:B------:R-:W-:Y:S01]  /*80c0*/  USEL UR8, UR8, URZ, !UP1 ;  /* 0x000000ff08087287 */ /* 0x000fe2000c800000 */
[C---:B------:R-:W-:Y:S01]  /*80d0*/  IMAD.X R5, R2.reuse, 0x1, R47, P3 ;  /* 0x0000000102057824 */ /* 0x040fe200018e062f */
[----:B------:R-:W-:Y:S01]  /*80e0*/  USEL UR9, UR9, URZ, !UP1 ;  /* 0x000000ff09097287 */ /* 0x000fe2000c800000 */
[C---:B---3--:R-:W-:Y:S01]  /*80f0*/  IADD3 R8, P3, PT, R93.reuse, R50, RZ ;  /* 0x000000325d087210 */ /* 0x048fe20007f7e0ff */
[----:B------:R-:W-:Y:S01]  /*8100*/  UISETP.GT.AND UP2, UPT, UR22, 0x1e, UPT ;  /* 0x0000001e1600788c */ /* 0x000fe2000bf44270 */
[----:B------:R-:W-:Y:S01]  /*8110*/  IADD3 R10, P4, PT, R93, R52, RZ ;  /* 0x000000345d0a7210 */ /* 0x000fe20007f9e0ff */
[----:B------:R1:W-:Y:S01]  /*8120*/  LDGSTS.E [R145+0x68], desc[UR18][R4.64], P2 ;  /* 0x0006800004917fae */ /* 0x0003e200091a1012 */
[----:B------:R-:W-:Y:S01]  /*8130*/  UISETP.NE.U32.AND UP3, UPT, UR9, URZ, UPT ;  /* 0x000000ff0900728c */ /* 0x000fe2000bf65070 */
[----:B------:R-:W-:Y:S01]  /*8140*/  ISETP.NE.U32.AND P2, PT, RZ, UR8, PT ;  /* 0x00000008ff007c0c */ /* 0x000fe2000bf45070 */
[C---:B------:R-:W-:Y:S01]  /*8150*/  IMAD.X R9, R2.reuse, 0x1, R51, P3 ;  /* 0x0000000102097824 */ /* 0x040fe200018e0633 */
[----:B------:R2:W-:Y:S01]  /*8160*/  LDGSTS.E [R145+0x6c], desc[UR18][R6.64], P1 ;  /* 0x0006c00006917fae */ /* 0x0005e200089a1012 */
[----:B------:R-:W-:Y:S01]  /*8170*/  IMAD.X R11, R2, 0x1, R53, P4 ;  /* 0x00000001020b7824 */ /* 0x000fe200020e0635 */
[----:B------:R-:W-:Y:S01]  /*8180*/  USEL UR8, URZ, 0x4, !UP2 ;  /* 0x00000004ff087887 */ /* 0x000fe2000d000000 */
[----:B------:R-:W-:Y:S01]  /*8190*/  PLOP3.LUT P1, PT, PT, PT, UP3, 0x40, 0x4 ;  /* 0x000000000004781c */ /* 0x000fe20003f2e838 */
[----:B------:R-:W-:-:S02]  /*81a0*/  UISETP.GT.AND UP3, UPT, UR22, 0x1f, UPT ;  /* 0x0000001f1600788c */ /* 0x000fc4000bf64270 */
[----:B------:R-:W-:Y:S02]  /*81b0*/  USEL UR8, UR8, URZ, !UP1 ;  /* 0x000000ff08087287 */ /* 0x000fe4000c800000 */
[----:B------:R-:W-:Y:S02]  /*81c0*/  USEL UR9, URZ, 0x4, !UP3 ;  /* 0x00000004ff097887 */ /* 0x000fe4000d800000 */
[----:B------:R-:W-:Y:S01]  /*81d0*/  UIADD3 UR14, UPT, UPT, UR14, 0x1, URZ ;  /* 0x000000010e0e7890 */ /* 0x000fe2000fffe0ff */
[----:B------:R3:W-:Y:S01]  /*81e0*/  LDGSTS.E [R145+0x70], desc[UR18][R8.64], P2 ;  /* 0x0007000008917fae */ /* 0x0007e200091a1012 */
[----:B------:R-:W-:Y:S01]  /*81f0*/  ISETP.GE.AND P2, PT, R40, UR22, PT ;  /* 0x0000001628007c0c */ /* 0x000fe2000bf46270 */
[----:B------:R-:W-:Y:S01]  /*8200*/  USEL UR9, UR9, URZ, !UP1 ;  /* 0x000000ff09097287 */ /* 0x000fe2000c800000 */
[----:B------:R-:W-:Y:S01]  /*8210*/  ISETP.NE.U32.AND P4, PT, RZ, UR8, PT ;  /* 0x00000008ff007c0c */ /* 0x000fe2000bf85070 */
[----:B------:R-:W-:Y:S01]  /*8220*/  UIADD3 UR5, UPT, UPT, UR5, 0x1, URZ ;  /* 0x0000000105057890 */ /* 0x000fe2000fffe0ff */
[----:B------:R4:W-:Y:S01]  /*8230*/  LDGSTS.E [R145+0x74], desc[UR18][R10.64], !P1 ;  /* 0x000740000a917fae */ /* 0x0009e2000c9a1012 */
[----:B-1----:R-:W-:Y:S01]  /*8240*/  SEL R5, RZ, 0x4, P2 ;  /* 0x00000004ff057807 */ /* 0x002fe20001000000 */
[----:B------:R-:W-:Y:S01]  /*8250*/  UIADD3 UR13, UPT, UPT, UR13, 0x1, URZ ;  /* 0x000000010d0d7890 */ /* 0x000fe2000fffe0ff */
[----:B------:R-:W-:Y:S01]  /*8260*/  PLOP3.LUT P2, PT, PT, PT, UP1, 0x40, 0x4 ;  /* 0x000000000004781c */ /* 0x000fe20003f4e818 */
[----:B------:R-:W-:Y:S01]  /*8270*/  UISETP.GT.AND UP1, UPT, UR14, 0x4, UPT ;  /* 0x000000040e00788c */ /* 0x000fe2000bf24270 */
[----:B------:R-:W-:Y:S01]  /*8280*/  IADD3 R4, P1, PT, R93, R54, RZ ;  /* 0x000000365d047210 */ /* 0x000fe20007f3e0ff */
[----:B------:R-:W-:Y:S01]  /*8290*/  UIADD3 UR22, UPT, UPT, UR22, -0x20, URZ ;  /* 0xffffffe016167890 */ /* 0x000fe2000fffe0ff */
[----:B--2---:R-:W-:Y:S01]  /*82a0*/  SEL R6, R5, RZ, P2 ;  /* 0x000000ff05067207 */ /* 0x004fe20001000000 */
[----:B------:R-:W-:-:S02]  /*82b0*/  USEL UR14, UR14, URZ, !UP1 ;  /* 0x000000ff0e0e7287 */ /* 0x000fc4000c800000 */
[----:B------:R-:W-:Y:S01]  /*82c0*/  IMAD.X R5, R2, 0x1, R55, P1 ;  /* 0x0000000102057824 */ /* 0x000fe200008e0637 */
[----:B------:R-:W-:Y:S01]  /*82d0*/  ISETP.NE.U32.AND P1, PT, RZ, UR9, PT ;  /* 0x00000009ff007c0c */ /* 0x000fe2000bf25070 */
[----:B------:R-:W-:Y:S01]  /*82e0*/  ULEA UR8, UR14, UR10, 0xd ;  /* 0x0000000a0e087291 */ /* 0x000fe2000f8e68ff */
[----:B------:R-:W-:Y:S01]  /*82f0*/  ISETP.NE.U32.AND P2, PT, R6, RZ, PT ;  /* 0x000000ff0600720c */ /* 0x000fe20003f45070 */
[----:B------:R-:W-:Y:S01]  /*8300*/  UISETP.GT.AND UP1, UPT, UR13, 0x1, UPT ;  /* 0x000000010d00788c */ /* 0x000fe2000bf24270 */
[----:B------:R-:W-:Y:S01]  /*8310*/  IADD3 R6, P3, PT, R93, R56, RZ ;  /* 0x000000385d067210 */ /* 0x000fe20007f7e0ff */
[----:B------:R1:W-:Y:S01]  /*8320*/  LDGSTS.E [R145+0x78], desc[UR18][R4.64], P4 ;  /* 0x0007800004917fae */ /* 0x0003e2000a1a1012 */
[----:B---3--:R-:W-:Y:S01]  /*8330*/  IADD3 R8, P4, PT, R42, R59, RZ ;  /* 0x0000003b2a087210 */ /* 0x008fe20007f9e0ff */
[----:B------:R-:W-:Y:S01]  /*8340*/  VIADD R19, R37, UR8 ;  /* 0x0000000825137c36 */ /* 0x000fe20008000000 */
[----:B------:R-:W-:Y:S01]  /*8350*/  USEL UR13, UR13, URZ, !UP1 ;  /* 0x000000ff0d0d7287 */ /* 0x000fe2000c800000 */
[----:B------:R-:W-:Y:S01]  /*8360*/  IMAD.X R7, R2, 0x1, R57, P3 ;  /* 0x0000000102077824 */ /* 0x000fe200018e0639 */
[----:B----4-:R-:W-:Y:S01]  /*8370*/  IADD3 R10, P3, PT, R42, R63, RZ ;  /* 0x0000003f2a0a7210 */ /* 0x010fe20007f7e0ff */
[----:B------:R-:W-:-:S02]  /*8380*/  IMAD.X R9, R43, 0x1, R58, P4 ;  /* 0x000000012b097824 */ /* 0x000fc400020e063a */
[----:B------:R-:W-:Y:S01]  /*8390*/  VIADD R21, R105, UR8 ;  /* 0x0000000869157c36 */ /* 0x000fe20008000000 */
[----:B------:R2:W-:Y:S01]  /*83a0*/  LDGSTS.E [R145+0x7c], desc[UR18][R6.64], P1 ;  /* 0x0007c00006917fae */ /* 0x0005e200089a1012 */
[C---:B------:R-:W-:Y:S01]  /*83b0*/  IADD3 R12, P1, PT, R42.reuse, R67, RZ ;  /* 0x000000432a0c7210 */ /* 0x040fe20007f3e0ff */
[C---:B------:R-:W-:Y:S01]  /*83c0*/  IMAD.X R11, R43.reuse, 0x1, R62, P3 ;  /* 0x000000012b0b7824 */ /* 0x040fe200018e063e */
[C---:B-1----:R-:W-:Y:S01]  /*83d0*/  IADD3 R4, P3, PT, R42.reuse, R71, RZ ;  /* 0x000000472a047210 */ /* 0x042fe20007f7e0ff */
[----:B------:R-:W0:Y:S01]  /*83e0*/  LDGDEPBAR ;  /* 0x00000000000079af */ /* 0x000e220000000000 */
[----:B------:R-:W-:Y:S01]  /*83f0*/  USEL UR8, URZ, 0x1, !UP1 ;  /* 0x00000001ff087887 */ /* 0x000fe2000c800000 */
[C---:B------:R-:W-:Y:S01]  /*8400*/  IMAD.X R13, R43.reuse, 0x1, R66, P1 ;  /* 0x000000012b0d7824 */ /* 0x040fe200008e0642 */
[C---:B------:R-:W-:Y:S01]  /*8410*/  IADD3 R14, P1, PT, R42.reuse, R77, RZ ;  /* 0x0000004d2a0e7210 */ /* 0x040fe20007f3e0ff */
[C---:B------:R-:W-:Y:S01]  /*8420*/  IMAD.X R5, R43.reuse, 0x1, R70, P3 ;  /* 0x000000012b057824 */ /* 0x040fe200018e0646 */
[----:B------:R1:W-:Y:S01]  /*8430*/  LDGSTS.E [R19+0x10000], desc[UR18][R8.64], P2 ;  /* 0x1000000008137fae */ /* 0x0003e200091a1012 */
[----:B------:R-:W-:Y:S01]  /*8440*/  ULOP3.LUT UR8, UR4, UR8, URZ, 0x3c, !UPT ;  /* 0x0000000804087292 */ /* 0x000fe2000f8e3cff */
[C---:B--2---:R-:W-:Y:S01]  /*8450*/  IADD3 R6, P3, PT, R42.reuse, R81, RZ ;  /* 0x000000512a067210 */ /* 0x044fe20007f7e0ff */
[C---:B------:R-:W-:Y:S01]  /*8460*/  IMAD.X R15, R43.reuse, 0x1, R74, P1 ;  /* 0x000000012b0f7824 */ /* 0x040fe200008e064a */
[----:B------:R-:W-:Y:S01]  /*8470*/  IADD3 R16, P1, PT, R42, R85, RZ ;  /* 0x000000552a107210 */ /* 0x000fe20007f3e0ff */
[----:B------:R2:W-:Y:S02]  /*8480*/  LDGSTS.E [R19+0x10400], desc[UR18][R10.64], P2 ;  /* 0x104000000a137fae */ /* 0x0005e400091a1012 */
[----:B------:R-:W-:-:S02]  /*8490*/  IMAD.X R7, R43, 0x1, R78, P3 ;  /* 0x000000012b077824 */ /* 0x000fc400018e064e */
[----:B------:R-:W-:Y:S01]  /*84a0*/  IMAD.X R17, R43, 0x1, R82, P1 ;  /* 0x000000012b117824 */ /* 0x000fe200008e0652 */
[----:B------:R3:W-:Y:S01]  /*84b0*/  LDGSTS.E [R19+0x10800], desc[UR18][R12.64], P2 ;  /* 0x108000000c137fae */ /* 0x0007e200091a1012 */
[----:B-1----:R-:W-:-:S03]  /*84c0*/  IADD3 R8, P3, PT, R42, R89, RZ ;  /* 0x000000592a087210 */ /* 0x002fc60007f7e0ff */
[----:B------:R1:W-:Y:S02]  /*84d0*/  LDGSTS.E [R19+0x10c00], desc[UR18][R4.64], P2 ;  /* 0x10c0000004137fae */ /* 0x0003e400091a1012 */
[----:B------:R-:W-:Y:S01]  /*84e0*/  IMAD.X R9, R43, 0x1, R88, P3 ;  /* 0x000000012b097824 */ /* 0x000fe200018e0658 */
[C---:B--2---:R-:W-:Y:S01]  /*84f0*/  IADD3 R10, P1, PT, R42.reuse, R61, RZ ;  /* 0x0000003d2a0a7210 */ /* 0x044fe20007f3e0ff */
[----:B------:R2:W-:Y:S01]  /*8500*/  LDGSTS.E [R19+0x11000], desc[UR18][R14.64], P2 ;  /* 0x110000000e137fae */ /* 0x0005e200091a1012 */
[----:B---3--:R-:W-:-:S03]  /*8510*/  IADD3 R12, P3, PT, R42, R65, RZ ;  /* 0x000000412a0c7210 */ /* 0x008fc60007f7e0ff */
[C---:B------:R-:W-:Y:S01]  /*8520*/  IMAD.X R11, R43.reuse, 0x1, R60, P1 ;  /* 0x000000012b0b7824 */ /* 0x040fe200008e063c */
[----:B------:R3:W-:Y:S01]  /*8530*/  LDGSTS.E [R19+0x11400], desc[UR18][R6.64], P2 ;  /* 0x1140000006137fae */ /* 0x0007e200091a1012 */
[C---:B-1----:R-:W-:Y:S01]  /*8540*/  IADD3 R4, P1, PT, R42.reuse, R69, RZ ;  /* 0x000000452a047210 */ /* 0x042fe20007f3e0ff */
[C---:B------:R-:W-:Y:S02]  /*8550*/  IMAD.X R13, R43.reuse, 0x1, R64, P3 ;  /* 0x000000012b0d7824 */ /* 0x040fe400018e0640 */
[----:B------:R1:W-:Y:S01]  /*8560*/  LDGSTS.E [R19+0x11800], desc[UR18][R16.64], P2 ;  /* 0x1180000010137fae */ /* 0x0003e200091a1012 */
[C---:B--2---:R-:W-:Y:S01]  /*8570*/  IADD3 R14, P4, PT, R42.reuse, R79, RZ ;  /* 0x0000004f2a0e7210 */ /* 0x044fe20007f9e0ff */
[C---:B------:R-:W-:Y:S02]  /*8580*/  IMAD.X R5, R43.reuse, 0x1, R68, P1 ;  /* 0x000000012b057824 */ /* 0x040fe400008e0644 */
[----:B------:R2:W-:Y:S02]  /*8590*/  LDGSTS.E [R19+0x11c00], desc[UR18][R8.64], P2 ;  /* 0x11c0000008137fae */ /* 0x0005e400091a1012 */
[----:B------:R-:W-:Y:S01]  /*85a0*/  IMAD.X R15, R43, 0x1, R76, P4 ;  /* 0x000000012b0f7824 */ /* 0x000fe200020e064c */
[C---:B---3--:R-:W-:Y:S01]  /*85b0*/  IADD3 R6, P3, PT, R42.reuse, R75, RZ ;  /* 0x0000004b2a067210 */ /* 0x048fe20007f7e0ff */
[----:B------:R3:W-:Y:S01]  /*85c0*/  LDGSTS.E [R21+0x10200], desc[UR18][R10.64], P2 ;  /* 0x102000000a157fae */ /* 0x0007e200091a1012 */
[----:B-1----:R-:W-:-:S03]  /*85d0*/  IADD3 R16, P1, PT, R42, R83, RZ ;  /* 0x000000532a107210 */ /* 0x002fc60007f3e0ff */
[C---:B------:R-:W-:Y:S01]  /*85e0*/  IMAD.X R7, R43.reuse, 0x1, R72, P3 ;  /* 0x000000012b077824 */ /* 0x040fe200018e0648 */
[----:B------:R-:W-:Y:S01]  /*85f0*/  LDGSTS.E [R21+0x10600], desc[UR18][R12.64], P2 ;  /* 0x106000000c157fae */ /* 0x000fe200091a1012 */
[----:B--2---:R-:W-:Y:S01]  /*8600*/  IADD3 R8, P3, PT, R42, R87, RZ ;  /* 0x000000572a087210 */ /* 0x004fe20007f7e0ff */
[C---:B------:R-:W-:Y:S01]  /*8610*/  IMAD.X R17, R43.reuse, 0x1, R80, P1 ;  /* 0x000000012b117824 */ /* 0x040fe200008e0650 */
[----:B------:R-:W-:Y:S01]  /*8620*/  ISETP.NE.U32.AND P1, PT, R138, UR5, PT ;  /* 0x000000058a007c0c */ /* 0x000fe2000bf25070 */
[----:B------:R1:W-:Y:S01]  /*8630*/  LDGSTS.E [R21+0x10a00], desc[UR18][R4.64], P2 ;  /* 0x10a0000004157fae */ /* 0x0003e200091a1012 */
[----:B---3--:R-:W-:Y:S01]  /*8640*/  IADD3 R10, P4, PT, R42, R91, RZ ;  /* 0x0000005b2a0a7210 */ /* 0x008fe20007f9e0ff */
[----:B------:R-:W-:Y:S02]  /*8650*/  IMAD.X R9, R43, 0x1, R86, P3 ;  /* 0x000000012b097824 */ /* 0x000fe400018e0656 */
[----:B------:R2:W-:Y:S01]  /*8660*/  LDGSTS.E [R21+0x10e00], desc[UR18][R6.64], P2 ;  /* 0x10e0000006157fae */ /* 0x0005e200091a1012 */
[----:B------:R-:W-:Y:S01]  /*8670*/  IADD3 R93, P3, PT, R93, R3, RZ ;  /* 0x000000035d5d7210 */ /* 0x000fe20007f7e0ff */
[----:B------:R-:W-:-:S02]  /*8680*/  IMAD.X R11, R43, 0x1, R90, P4 ;  /* 0x000000012b0b7824 */ /* 0x000fc400020e065a */
[----:B------:R2:W-:Y:S02]  /*8690*/  LDGSTS.E [R21+0x11200], desc[UR18][R14.64], P2 ;  /* 0x112000000e157fae */ /* 0x0005e400091a1012 */
[----:B------:R-:W-:Y:S02]  /*86a0*/  IMAD.X R2, R2, 0x1, R41, P3 ;  /* 0x0000000102027824 */ /* 0x000fe400018e0629 */
[----:B------:R2:W-:Y:S01]  /*86b0*/  LDGSTS.E [R21+0x11600], desc[UR18][R16.64], P2 ;  /* 0x1160000010157fae */ /* 0x0005e200091a1012 */
[----:B-1----:R-:W-:-:S03]  /*86c0*/  IMAD.U32 R5, RZ, RZ, UR4 ;  /* 0x00000004ff057e24 */ /* 0x002fc6000f8e00ff */
[----:B------:R2:W-:Y:S04]  /*86d0*/  LDGSTS.E [R21+0x11a00], desc[UR18][R8.64], P2 ;  /* 0x11a0000008157fae */ /* 0x0005e800091a1012 */
[----:B------:R2:W-:Y:S01]  /*86e0*/  LDGSTS.E [R21+0x11e00], desc[UR18][R10.64], P2 ;  /* 0x11e000000a157fae */ /* 0x0005e200091a1012 */
[----:B------:R-:W-:-:S03]  /*86f0*/  IADD3 R42, P2, PT, R42, R173, RZ ;  /* 0x000000ad2a2a7210 */ /* 0x000fc60007f5e0ff */
[----:B------:R-:W0:Y:S02]  /*8700*/  LDGDEPBAR ;  /* 0x00000000000079af */ /* 0x000e240000000000 */
[----:B------:R-:W-:Y:S01]  /*8710*/  IMAD.X R43, R43, 0x1, R84, P2 ;  /* 0x000000012b2b7824 */ /* 0x000fe200010e0654 */
[----:B------:R-:W-:Y:S07]  /*8720*/  @P1 BRA `(.L_x_11) ;  /* 0xffffffe800481947 */ /* 0x000fee000383ffff */
.L_x_8:
[----:B------:R-:W3:Y:S01]  /*8730*/  LDCU.128 UR24, c[0x0][0x390] ;  /* 0x00007200ff1877ac */ /* 0x000ee20008000c00 */
[C---:B-1----:R-:W-:Y:S02]  /*8740*/  VIADD R5, R0.reuse, 0x2 ;  /* 0x0000000200057836 */ /* 0x042fe40000000000 */
[C---:B--2---:R-:W-:Y:S01]  /*8750*/  VIADD R6, R0.reuse, 0x1 ;  /* 0x0000000100067836 */ /* 0x044fe20000000000 */
[----:B------:R-:W1:Y:S01]  /*8760*/  LDCU UR6, c[0x0][0x3b8] ;  /* 0x00007700ff0677ac */ /* 0x000e620008000800 */
[C---:B------:R-:W-:Y:S02]  /*8770*/  VIADD R3, R0.reuse, 0x3 ;  /* 0x0000000300037836 */ /* 0x040fe40000000000 */
[----:B------:R-:W-:Y:S01]  /*8780*/  VIADD R99, R0, 0x4 ;  /* 0x0000000400637836 */ /* 0x000fe20000000000 */
[----:B------:R-:W2:Y:S01]  /*8790*/  LDCU UR5, c[0x0][0x3b4] ;  /* 0x00007680ff0577ac */ /* 0x000ea20008000800 */
[----:B---3--:R-:W-:Y:S01]  /*87a0*/  ISETP.GE.AND P1, PT, R38, UR26, PT ;  /* 0x0000001a26007c0c */ /* 0x008fe2000bf26270 */
[----:B-1----:R-:W-:-:S03]  /*87b0*/  IMAD R4, R0, UR6, RZ ;  /* 0x0000000600047c24 */ /* 0x002fc6000f8e02ff */
[----:B------:R-:W-:Y:S02]  /*87c0*/  ISETP.LT.AND P3, PT, R5, UR27, !P1 ;  /* 0x0000001b05007c0c */ /* 0x000fe4000cf61270 */
[----:B------:R-:W-:Y:S01]  /*87d0*/  ISETP.LT.AND P4, PT, R6, UR27, !P1 ;  /* 0x0000001b06007c0c */ /* 0x000fe2000cf81270 */
[----:B------:R-:W-:Y:S01]  /*87e0*/  VIADD R5, R4, UR6 ;  /* 0x0000000604057c36 */ /* 0x000fe20008000000 */
[----:B------:R-:W-:Y:S01]  /*87f0*/  ISETP.LT.AND P2, PT, R3, UR27, !P1 ;  /* 0x0000001b03007c0c */ /* 0x000fe2000cf41270 */
[----:B--2---:R-:W-:Y:S02]  /*8800*/  IMAD R2, R38, UR5, RZ ;  /* 0x0000000526027c24 */ /* 0x004fe4000f8e02ff */
[----:B------:R-:W-:-:S03]  /*8810*/  VIADD R6, R5, UR6 ;  /* 0x0000000605067c36 */ /* 0x000fc60008000000 */
[----:B------:R-:W-:Y:S01]  /*8820*/  LEA R3, P5, R2, UR24, 0x2 ;  /* 0x0000001802037c11 */ /* 0x000fe2000f8a10ff */
[----:B------:R-:W-:Y:S01]  /*8830*/  VIADD R7, R6, UR6 ;  /* 0x0000000606077c36 */ /* 0x000fe20008000000 */
[----:B------:R-:W-:Y:S11]  /*8840*/  @!P6 BRA `(.L_x_12) ;  /* 0x000000000010e947 */ /* 0x000ff60003800000 */
[----:B------:R-:W-:-:S06]  /*8850*/  USHF.L.U32 UR4, UR4, 0x1f, URZ ;  /* 0x0000001f04047899 */ /* 0x000fcc00080006ff */
[----:B------:R-:W-:-:S04]  /*8860*/  IMAD.U32 R8, RZ, RZ, UR4 ;  /* 0x00000004ff087e24 */ /* 0x000fc8000f8e00ff */
[----:B------:R-:W1:Y:S02]  /*8870*/  SYNCS.PHASECHK.TRANS64.TRYWAIT P6, [UR12], R8 ;  /* 0x00000008ff0075a7 */ /* 0x000e6400080c110c */
[----:B-1----:R-:W-:Y:S05]  /*8880*/  @!P6 BRA `(.L_x_13) ;  /* 0x0000001800ace947 */ /* 0x002fea0003800000 */
.L_x_12:
[----:B------:R-:W-:-:S04]  /*8890*/  DEPBAR.LE SB0, 0x0 ;  /* 0x000080000000791a */ /* 0x000fc80000000000 */
[----:B------:R-:W-:Y:S01]  /*88a0*/  BAR.SYNC.DEFER_BLOCKING 0x0 ;  /* 0x0000000000007b1d */ /* 0x000fe20000010000 */
[----:B------:R-:W-:Y:S01]  /*88b0*/  VIADD R8, R7, UR6 ;  /* 0x0000000607087c36 */ /* 0x000fe20008000000 */
[----:B------:R-:W-:Y:S01]  /*88c0*/  LEA.HI.X.SX32 R2, R2, UR25, 0x2, P5 ;  /* 0x0000001902027c11 */ /* 0x000fe2000a8f16ff */
[----:B------:R-:W-:Y:S01]  /*88d0*/  VIADD R101, R0, 0x5 ;  /* 0x0000000500657836 */ /* 0x000fe20000000000 */
[-C--:B------:R-:W-:Y:S01]  /*88e0*/  LEA R68, P6, R4, R3.reuse, 0x2 ;  /* 0x0000000304447211 */ /* 0x080fe200078c10ff */
[----:B------:R-:W-:Y:S01]  /*88f0*/  VIADD R79, R8, UR6 ;  /* 0x00000006084f7c36 */ /* 0x000fe20008000000 */
[-C--:B------:R-:W-:Y:S01]  /*8900*/  LEA R70, P5, R5, R3.reuse, 0x2 ;  /* 0x0000000305467211 */ /* 0x080fe200078a10ff */
[----:B------:R-:W-:Y:S01]  /*8910*/  VIADD R102, R0, 0x6 ;  /* 0x0000000600667836 */ /* 0x000fe20000000000 */
[----:B------:R-:W-:Y:S01]  /*8920*/  LEA.HI.X.SX32 R69, R4, R2, 0x2, P6 ;  /* 0x0000000204457211 */ /* 0x000fe200030f16ff */
[----:B------:R-:W-:Y:S01]  /*8930*/  VIADD R81, R79, UR6 ;  /* 0x000000064f517c36 */ /* 0x000fe20008000000 */
[----:B------:R-:W-:-:S02]  /*8940*/  LEA R72, P6, R6, R3, 0x2 ;  /* 0x0000000306487211 */ /* 0x000fc400078c10ff */
[-C--:B------:R-:W-:Y:S01]  /*8950*/  LEA.HI.X.SX32 R71, R5, R2.reuse, 0x2, P5 ;  /* 0x0000000205477211 */ /* 0x080fe200028f16ff */
[----:B------:R-:W-:Y:S01]  /*8960*/  VIADD R83, R81, UR6 ;  /* 0x0000000651537c36 */ /* 0x000fe20008000000 */
[-C--:B------:R-:W-:Y:S02]  /*8970*/  LEA.HI.X.SX32 R73, R6, R2.reuse, 0x2, P6 ;  /* 0x0000000206497211 */ /* 0x080fe400030f16ff */
[CC--:B------:R-:W-:Y:S01]  /*8980*/  LEA R76, P6, R8.reuse, R3.reuse, 0x2 ;  /* 0x00000003084c7211 */ /* 0x0c0fe200078c10ff */
[----:B------:R-:W-:Y:S01]  /*8990*/  VIADD R85, R83, UR6 ;  /* 0x0000000653557c36 */ /* 0x000fe20008000000 */
[-C--:B------:R-:W-:Y:S02]  /*89a0*/  LEA R74, P5, R7, R3.reuse, 0x2 ;  /* 0x00000003074a7211 */ /* 0x080fe400078a10ff */
[-C--:B------:R-:W-:Y:S01]  /*89b0*/  LEA.HI.X.SX32 R77, R8, R2.reuse, 0x2, P6 ;  /* 0x00000002084d7211 */ /* 0x080fe200030f16ff */
[----:B------:R-:W-:Y:S01]  /*89c0*/  VIADD R87, R85, UR6 ;  /* 0x0000000655577c36 */ /* 0x000fe20008000000 */
[----:B------:R-:W-:Y:S01]  /*89d0*/  LEA R78, P6, R79, R3, 0x2 ;  /* 0x000000034f4e7211 */ /* 0x000fe200078c10ff */
[----:B------:R-:W1:Y:S02]  /*89e0*/  @!P0 SYNCS.CCTL.IV [UR10+0x1a000] ;  /* 0x01a00000ff0089b1 */ /* 0x000e64000800000a */
[----:B-1----:R-:W-:Y:S01]  /*89f0*/  BAR.SYNC.DEFER_BLOCKING 0x0 ;  /* 0x0000000000007b1d */ /* 0x002fe20000010000 */
[----:B------:R-:W-:Y:S01]  /*8a00*/  VIADD R89, R87, UR6 ;  /* 0x0000000657597c36 */ /* 0x000fe20008000000 */
[----:B------:R-:W-:-:S02]  /*8a10*/  LEA.HI.X.SX32 R75, R7, R2, 0x2, P5 ;  /* 0x00000002074b7211 */ /* 0x000fc400028f16ff */
[-C--:B------:R-:W-:Y:S01]  /*8a20*/  LEA R80, P5, R81, R3.reuse, 0x2 ;  /* 0x0000000351507211 */ /* 0x080fe200078a10ff */
[----:B------:R-:W-:Y:S01]  /*8a30*/  VIADD R91, R89, UR6 ;  /* 0x00000006595b7c36 */ /* 0x000fe20008000000 */
[-C--:B------:R-:W-:Y:S02]  /*8a40*/  LEA.HI.X.SX32 R79, R79, R2.reuse, 0x2, P6 ;  /* 0x000000024f4f7211 */ /* 0x080fe400030f16ff */
[-C--:B------:R-:W-:Y:S01]  /*8a50*/  LEA R82, P6, R83, R3.reuse, 0x2 ;  /* 0x0000000353527211 */ /* 0x080fe200078c10ff */
[----:B------:R-:W-:Y:S01]  /*8a60*/  VIADD R93, R91, UR6 ;  /* 0x000000065b5d7c36 */ /* 0x000fe20008000000 */
[-C--:B------:R-:W-:Y:S01]  /*8a70*/  LEA.HI.X.SX32 R81, R81, R2.reuse, 0x2, P5 ;  /* 0x0000000251517211 */ /* 0x080fe200028f16ff */
[----:B------:R-:W1:Y:S01]  /*8a80*/  LDTM.x64 R4, tmem[UR11] ;  /* 0x0000000b000479ee */ /* 0x000e620008340000 */
[----:B------:R-:W-:Y:S01]  /*8a90*/  LEA R84, P5, R85, R3, 0x2 ;  /* 0x0000000355547211 */ /* 0x000fe200078a10ff */
[----:B------:R-:W-:Y:S01]  /*8aa0*/  VIADD R95, R93, UR6 ;  /* 0x000000065d5f7c36 */ /* 0x000fe20008000000 */
[----:B------:R-:W-:-:S02]  /*8ab0*/  LEA.HI.X.SX32 R83, R83, R2, 0x2, P6 ;  /* 0x0000000253537211 */ /* 0x000fc400030f16ff */
[-C--:B------:R-:W-:Y:S01]  /*8ac0*/  LEA R86, P6, R87, R3.reuse, 0x2 ;  /* 0x0000000357567211 */ /* 0x080fe200078c10ff */
[----:B------:R-:W-:Y:S01]  /*8ad0*/  VIADD R97, R95, UR6 ;  /* 0x000000065f617c36 */ /* 0x000fe20008000000 */
[-C--:B------:R-:W-:Y:S02]  /*8ae0*/  LEA.HI.X.SX32 R85, R85, R2.reuse, 0x2, P5 ;  /* 0x0000000255557211 */ /* 0x080fe400028f16ff */
[-C--:B------:R-:W-:Y:S01]  /*8af0*/  LEA R88, P5, R89, R3.reuse, 0x2 ;  /* 0x0000000359587211 */ /* 0x080fe200078a10ff */
[----:B------:R-:W-:Y:S01]  /*8b00*/  VIADD R100, R97, UR6 ;  /* 0x0000000661647c36 */ /* 0x000fe20008000000 */
[-C--:B------:R-:W-:Y:S02]  /*8b10*/  LEA.HI.X.SX32 R87, R87, R2.reuse, 0x2, P6 ;  /* 0x0000000257577211 */ /* 0x080fe400030f16ff */
[-C--:B------:R-:W-:Y:S01]  /*8b20*/  LEA R90, P6, R91, R3.reuse, 0x2 ;  /* 0x000000035b5a7211 */ /* 0x080fe200078c10ff */
[----:B------:R-:W2:Y:S01]  /*8b30*/  @!P0 SYNCS.CCTL.IV [UR10+0x1a008] ;  /* 0x01a00800ff0089b1 */ /* 0x000ea2000800000a */
[----:B------:R-:W-:Y:S01]  /*8b40*/  LEA.HI.X.SX32 R89, R89, R2, 0x2, P5 ;  /* 0x0000000259597211 */ /* 0x000fe200028f16ff */
[----:B------:R-:W-:Y:S01]  /*8b50*/  NOP ;  /* 0x0000000000007918 */ /* 0x000fe20000000000 */
[----:B------:R-:W-:-:S02]  /*8b60*/  LEA R92, P5, R93, R3, 0x2 ;  /* 0x000000035d5c7211 */ /* 0x000fc400078a10ff */
[-C--:B------:R-:W-:Y:S02]  /*8b70*/  LEA.HI.X.SX32 R91, R91, R2.reuse, 0x2, P6 ;  /* 0x000000025b5b7211 */ /* 0x080fe400030f16ff */
[-C--:B------:R-:W-:Y:S02]  /*8b80*/  LEA R94, P6, R95, R3.reuse, 0x2 ;  /* 0x000000035f5e7211 */ /* 0x080fe400078c10ff */
[----:B------:R-:W-:Y:S02]  /*8b90*/  ISETP.LT.AND P0, PT, R0, UR27, !P1 ;  /* 0x0000001b00007c0c */ /* 0x000fe4000cf01270 */
[-C--:B------:R-:W-:Y:S02]  /*8ba0*/  LEA.HI.X.SX32 R93, R93, R2.reuse, 0x2, P5 ;  /* 0x000000025d5d7211 */ /* 0x080fe400028f16ff */
[----:B------:R-:W-:Y:S02]  /*8bb0*/  LEA R96, P5, R97, R3, 0x2 ;  /* 0x0000000361607211 */ /* 0x000fe400078a10ff */
[----:B------:R-:W-:-:S02]  /*8bc0*/  LEA.HI.X.SX32 R95, R95, R2, 0x2, P6 ;  /* 0x000000025f5f7211 */ /* 0x000fc400030f16ff */
[C---:B------:R-:W-:Y:S02]  /*8bd0*/  LEA R98, P6, R100.reuse, R3, 0x2 ;  /* 0x0000000364627211 */ /* 0x040fe400078c10ff */
[-C--:B------:R-:W-:Y:S02]  /*8be0*/  LEA.HI.X.SX32 R97, R97, R2.reuse, 0x2, P5 ;  /* 0x0000000261617211 */ /* 0x080fe400028f16ff */
[----:B------:R-:W-:Y:S01]  /*8bf0*/  ISETP.LT.AND P5, PT, R99, UR27, !P1 ;  /* 0x0000001b63007c0c */ /* 0x000fe2000cfa1270 */
[----:B-1----:R1:W-:Y:S01]  /*8c00*/  @P0 STG.E desc[UR18][R68.64], R4 ;  /* 0x0000000444000986 */ /* 0x0023e2000c101912 */
[C---:B------:R-:W-:Y:S01]  /*8c10*/  LEA.HI.X.SX32 R99, R100.reuse, R2, 0x2, P6 ;  /* 0x0000000264637211 */ /* 0x040fe200030f16ff */
[----:B------:R-:W-:Y:S01]  /*8c20*/  VIADD R100, R100, UR6 ;  /* 0x0000000664647c36 */ /* 0x000fe20008000000 */
[----:B------:R-:W-:Y:S01]  /*8c30*/  ISETP.LT.AND P6, PT, R101, UR27, !P1 ;  /* 0x0000001b65007c0c */ /* 0x000fe2000cfc1270 */
[----:B------:R-:W-:Y:S01]  /*8c40*/  VIADD R101, R0, 0x7 ;  /* 0x0000000700657836 */ /* 0x000fe20000000000 */
[----:B------:R-:W-:Y:S01]  /*8c50*/  ISETP.LT.AND P0, PT, R102, UR27, !P1 ;  /* 0x0000001b66007c0c */ /* 0x000fe2000cf01270 */
[----:B------:R3:W-:Y:S01]  /*8c60*/  @P4 STG.E desc[UR18][R70.64], R5 ;  /* 0x0000000546004986 */ /* 0x0007e2000c101912 */
[----:B------:R-:W-:-:S02]  /*8c70*/  VIADD R102, R0, 0x8 ;  /* 0x0000000800667836 */ /* 0x000fc40000000000 */
[----:B------:R-:W-:Y:S01]  /*8c80*/  ISETP.LT.AND P4, PT, R101, UR27, !P1 ;  /* 0x0000001b65007c0c */ /* 0x000fe2000cf81270 */
[C---:B------:R-:W-:Y:S01]  /*8c90*/  VIADD R101, R0.reuse, 0x9 ;  /* 0x0000000900657836 */ /* 0x040fe20000000000 */
[----:B------:R4:W-:Y:S01]  /*8ca0*/  @P3 STG.E desc[UR18][R72.64], R6 ;  /* 0x0000000648003986 */ /* 0x0009e2000c101912 */
[----:B-1----:R-:W-:Y:S01]  /*8cb0*/  VIADD R4, R0, 0xb ;  /* 0x0000000b00047836 */ /* 0x002fe20000000000 */
[----:B------:R-:W-:Y:S01]  /*8cc0*/  ISETP.LT.AND P3, PT, R102, UR27, !P1 ;  /* 0x0000001b66007c0c */ /* 0x000fe2000cf61270 */
[C---:B------:R-:W-:Y:S01]  /*8cd0*/  VIADD R68, R0.reuse, 0xa ;  /* 0x0000000a00447836 */ /* 0x040fe20000000000 */
[----:B------:R1:W-:Y:S01]  /*8ce0*/  @P2 STG.E desc[UR18][R74.64], R7 ;  /* 0x000000074a002986 */ /* 0x0003e2000c101912 */
[----:B------:R-:W-:Y:S01]  /*8cf0*/  ISETP.LT.AND P2, PT, R101, UR27, !P1 ;  /* 0x0000001b65007c0c */ /* 0x000fe2000cf41270 */
[----:B---3--:R-:W-:Y:S02]  /*8d00*/  VIADD R5, R0, 0xc ;  /* 0x0000000c00057836 */ /* 0x008fe40000000000 */
[----:B------:R3:W-:Y:S01]  /*8d10*/  @P5 STG.E desc[UR18][R76.64], R8 ;  /* 0x000000084c005986 */ /* 0x0007e2000c101912 */
[----:B------:R-:W-:-:S03]  /*8d20*/  ISETP.LT.AND P5, PT, R68, UR27, !P1 ;  /* 0x0000001b44007c0c */ /* 0x000fc6000cfa1270 */
[----:B------:R5:W-:Y:S01]  /*8d30*/  @P6 STG.E desc[UR18][R78.64], R9 ;  /* 0x000000094e006986 */ /* 0x000be2000c101912 */
[----:B------:R-:W-:Y:S01]  /*8d40*/  ISETP.LT.AND P6, PT, R4, UR27, !P1 ;  /* 0x0000001b04007c0c */ /* 0x000fe2000cfc1270 */
[C---:B------:R-:W-:Y:S02]  /*8d50*/  VIADD R4, R0.reuse, 0xd ;  /* 0x0000000d00047836 */ /* 0x040fe40000000000 */
[----:B------:R1:W-:Y:S01]  /*8d60*/  @P0 STG.E desc[UR18][R80.64], R10 ;  /* 0x0000000a50000986 */ /* 0x0003e2000c101912 */
[----:B------:R-:W-:Y:S01]  /*8d70*/  ISETP.LT.AND P0, PT, R5, UR27, !P1 ;  /* 0x0000001b05007c0c */ /* 0x000fe2000cf01270 */
[----:B------:R-:W-:Y:S02]  /*8d80*/  VIADD R5, R0, 0xe ;  /* 0x0000000e00057836 */ /* 0x000fe40000000000 */
[----:B------:R1:W-:Y:S01]  /*8d90*/  @P4 STG.E desc[UR18][R82.64], R11 ;  /* 0x0000000b52004986 */ /* 0x0003e2000c101912 */
[----:B------:R-:W-:Y:S01]  /*8da0*/  ISETP.LT.AND P4, PT, R4, UR27, !P1 ;  /* 0x0000001b04007c0c */ /* 0x000fe2000cf81270 */
[----:B------:R-:W-:-:S02]  /*8db0*/  VIADD R4, R0, 0xf ;  /* 0x0000000f00047836 */ /* 0x000fc40000000000 */
[----:B------:R1:W-:Y:S01]  /*8dc0*/  @P3 STG.E desc[UR18][R84.64], R12 ;  /* 0x0000000c54003986 */ /* 0x0003e2000c101912 */
[----:B------:R-:W-:Y:S01]  /*8dd0*/  ISETP.LT.AND P3, PT, R5, UR27, !P1 ;  /* 0x0000001b05007c0c */ /* 0x000fe2000cf61270 */
[----:B------:R-:W-:Y:S02]  /*8de0*/  VIADD R5, R0, 0x10 ;  /* 0x0000001000057836 */ /* 0x000fe40000000000 */
[----:B------:R1:W-:Y:S01]  /*8df0*/  @P2 STG.E desc[UR18][R86.64], R13 ;  /* 0x0000000d56002986 */ /* 0x0003e2000c101912 */
[----:B------:R-:W-:Y:S01]  /*8e00*/  ISETP.LT.AND P2, PT, R4, UR27, !P1 ;  /* 0x0000001b04007c0c */ /* 0x000fe2000cf41270 */
[C---:B------:R-:W-:Y:S02]  /*8e10*/  VIADD R4, R0.reuse, 0x11 ;  /* 0x0000001100047836 */ /* 0x040fe40000000000 */
[----:B------:R-:W-:Y:S01]  /*8e20*/  @P5 STG.E desc[UR18][R88.64], R14 ;  /* 0x0000000e58005986 */ /* 0x000fe2000c101912 */
[----:B------:R-:W-:Y:S01]  /*8e30*/  ISETP.LT.AND P5, PT, R5, UR27, !P1 ;  /* 0x0000001b05007c0c */ /* 0x000fe2000cfa1270 */
[----:B------:R-:W-:-:S02]  /*8e40*/  VIADD R5, R0, 0x12 ;  /* 0x0000001200057836 */ /* 0x000fc40000000000 */
[----:B------:R-:W-:Y:S01]  /*8e50*/  @P6 STG.E desc[UR18][R90.64], R15 ;  /* 0x0000000f5a006986 */ /* 0x000fe2000c101912 */
[----:B------:R-:W-:Y:S01]  /*8e60*/  ISETP.LT.AND P6, PT, R4, UR27, !P1 ;  /* 0x0000001b04007c0c */ /* 0x000fe2000cfc1270 */
[C---:B------:R-:W-:Y:S02]  /*8e70*/  VIADD R4, R0.reuse, 0x13 ;  /* 0x0000001300047836 */ /* 0x040fe40000000000 */
[----:B------:R2:W-:Y:S01]  /*8e80*/  @P0 STG.E desc[UR18][R92.64], R16 ;  /* 0x000000105c000986 */ /* 0x0005e2000c101912 */
[----:B----4-:R-:W-:Y:S01]  /*8e90*/  VIADD R6, R0, 0x14 ;  /* 0x0000001400067836 */ /* 0x010fe20000000000 */
[----:B------:R-:W-:Y:S01]  /*8ea0*/  ISETP.LT.AND P0, PT, R5, UR27, !P1 ;  /* 0x0000001b05007c0c */ /* 0x000fe2000cf01270 */
[----:B-1----:R-:W-:Y:S01]  /*8eb0*/  VIADD R7, R100, UR6 ;  /* 0x0000000664077c36 */ /* 0x002fe20008000000 */
[----:B------:R-:W-:Y:S01]  /*8ec0*/  @P4 STG.E desc[UR18][R94.64], R17 ;  /* 0x000000115e004986 */ /* 0x000fe2000c101912 */
[----:B------:R-:W-:Y:S01]  /*8ed0*/  ISETP.LT.AND P4, PT, R4, UR27, !P1 ;  /* 0x0000001b04007c0c */ /* 0x000fe2000cf81270 */
[----:B---3--:R-:W-:-:S02]  /*8ee0*/  VIADD R8, R0, 0x15 ;  /* 0x0000001500087836 */ /* 0x008fc40000000000 */
[----:B------:R-:W-:Y:S01]  /*8ef0*/  @P3 STG.E desc[UR18][R96.64], R18 ;  /* 0x0000001260003986 */ /* 0x000fe2000c101912 */
[CC--:B------:R-:W-:Y:S01]  /*8f00*/  LEA R4, P3, R100.reuse, R3.reuse, 0x2 ;  /* 0x0000000364047211 */ /* 0x0c0fe200078610ff */
[----:B-----5:R-:W-:Y:S02]  /*8f10*/  VIADD R9, R7, UR6 ;  /* 0x0000000607097c36 */ /* 0x020fe40008000000 */
[----:B------:R-:W-:Y:S01]  /*8f20*/  @P2 STG.E desc[UR18][R98.64], R19 ;  /* 0x0000001362002986 */ /* 0x000fe2000c101912 */
[----:B------:R-:W-:Y:S01]  /*8f30*/  LEA.HI.X.SX32 R5, R100, R2, 0x2, P3 ;  /* 0x0000000264057211 */ /* 0x000fe200018f16ff */
[----:B------:R-:W-:Y:S01]  /*8f40*/  VIADD R10, R0, 0x16 ;  /* 0x00000016000a7836 */ /* 0x000fe20000000000 */
[----:B------:R-:W-:Y:S01]  /*8f50*/  ISETP.LT.AND P2, PT, R6, UR27, !P1 ;  /* 0x0000001b06007c0c */ /* 0x000fe2000cf41270 */
[----:B------:R-:W-:Y:S01]  /*8f60*/  VIADD R11, R9, UR6 ;  /* 0x00000006090b7c36 */ /* 0x000fe20008000000 */
[----:B------:R-:W-:Y:S01]  /*8f70*/  LEA R6, P3, R7, R3, 0x2 ;  /* 0x0000000307067211 */ /* 0x000fe200078610ff */
[----:B------:R1:W-:Y:S01]  /*8f80*/  @P5 STG.E desc[UR18][R4.64], R20 ;  /* 0x0000001404005986 */ /* 0x0003e2000c101912 */
[----:B------:R-:W-:-:S02]  /*8f90*/  VIADD R12, R0, 0x17 ;  /* 0x00000017000c7836 */ /* 0x000fc40000000000 */
[-C--:B------:R-:W-:Y:S01]  /*8fa0*/  LEA.HI.X.SX32 R7, R7, R2.reuse, 0x2, P3 ;  /* 0x0000000207077211 */ /* 0x080fe200018f16ff */
[----:B------:R-:W-:Y:S01]  /*8fb0*/  VIADD R13, R0, 0x18 ;  /* 0x00000018000d7836 */ /* 0x000fe20000000000 */
[----:B------:R-:W-:Y:S01]  /*8fc0*/  ISETP.LT.AND P3, PT, R8, UR27, !P1 ;  /* 0x0000001b08007c0c */ /* 0x000fe2000cf61270 */
[----:B--2---:R-:W-:Y:S01]  /*8fd0*/  VIADD R16, R0, 0x3e ;  /* 0x0000003e00107836 */ /* 0x004fe20000000000 */
[C---:B------:R-:W-:Y:S01]  /*8fe0*/  LEA R8, P5, R9.reuse, R3, 0x2 ;  /* 0x0000000309087211 */ /* 0x040fe200078a10ff */
[----:B------:R2:W-:Y:S03]  /*8ff0*/  @P6 STG.E desc[UR18][R6.64], R21 ;  /* 0x0000001506006986 */ /* 0x0005e6000c101912 */
[----:B------:R-:W-:Y:S01]  /*9000*/  LEA.HI.X.SX32 R9, R9, R2, 0x2, P5 ;  /* 0x0000000209097211 */ /* 0x000fe200028f16ff */
[----:B-1----:R-:W-:Y:S01]  /*9010*/  VIADD R5, R11, UR6 ;  /* 0x000000060b057c36 */ /* 0x002fe20008000000 */
[----:B------:R-:W-:-:S02]  /*9020*/  ISETP.LT.AND P5, PT, R10, UR27, !P1 ;  /* 0x0000001b0a007c0c */ /* 0x000fc4000cfa1270 */
[-C--:B------:R-:W-:Y:S01]  /*9030*/  LEA R10, P6, R11, R3.reuse, 0x2 ;  /* 0x000000030b0a7211 */ /* 0x080fe200078c10ff */
[----:B------:R1:W-:Y:S01]  /*9040*/  @P0 STG.E desc[UR18][R8.64], R22 ;  /* 0x0000001608000986 */ /* 0x0003e2000c101912 */
[----:B------:R-:W-:Y:S01]  /*9050*/  ISETP.LT.AND P0, PT, R12, UR27, !P1 ;  /* 0x0000001b0c007c0c */ /* 0x000fe2000cf01270 */
[----:B------:R-:W-:Y:S01]  /*9060*/  VIADD R12, R5, UR6 ;  /* 0x00000006050c7c36 */ /* 0x000fe20008000000 */
[----:B------:R-:W-:Y:S02]  /*9070*/  LEA.HI.X.SX32 R11, R11, R2, 0x2, P6 ;  /* 0x000000020b0b7211 */ /* 0x000fe400030f16ff */
[----:B------:R-:W-:-:S03]  /*9080*/  LEA R4, P6, R5, R3, 0x2 ;  /* 0x0000000305047211 */ /* 0x000fc600078c10ff */
[----:B------:R3:W-:Y:S01]  /*9090*/  @P4 STG.E desc[UR18][R10.64], R23 ;  /* 0x000000170a004986 */ /* 0x0007e2000c101912 */
[-C--:B------:R-:W-:Y:S02]  /*90a0*/  LEA.HI.X.SX32 R5, R5, R2.reuse, 0x2, P6 ;  /* 0x0000000205057211 */ /* 0x080fe400030f16ff */
[-C--:B--2---:R-:W-:Y:S01]  /*90b0*/  LEA R6, P6, R12, R3.reuse, 0x2 ;  /* 0x000000030c067211 */ /* 0x084fe200078c10ff */
[----:B-1----:R-:W-:Y:S01]  /*90c0*/  VIADD R8, R0, 0x19 ;  /* 0x0000001900087836 */ /* 0x002fe20000000000 */
[----:B------:R-:W-:Y:S01]  /*90d0*/  ISETP.LT.AND P4, PT, R13, UR27, !P1 ;  /* 0x0000001b0d007c0c */ /* 0x000fe2000cf81270 */
[C---:B------:R-:W-:Y:S01]  /*90e0*/  VIADD R9, R12.reuse, UR6 ;  /* 0x000000060c097c36 */ /* 0x040fe20008000000 */
[-C--:B------:R-:W-:Y:S01]  /*90f0*/  LEA.HI.X.SX32 R7, R12, R2.reuse, 0x2, P6 ;  /* 0x000000020c077211 */ /* 0x080fe200030f16ff */
[----:B------:R1:W-:Y:S01]  /*9100*/  @P2 STG.E desc[UR18][R4.64], R24 ;  /* 0x0000001804002986 */ /* 0x0003e2000c101912 */
[----:B------:R-:W-:Y:S01]  /*9110*/  ISETP.LT.AND P2, PT, R8, UR27, !P1 ;  /* 0x0000001b08007c0c */ /* 0x000fe2000cf41270 */
[C---:B------:R-:W-:Y:S01]  /*9120*/  VIADD R12, R0.reuse, 0x1a ;  /* 0x0000001a000c7836 */ /* 0x040fe20000000000 */
[C---:B------:R-:W-:Y:S01]  /*9130*/  LEA R8, P6, R9.reuse, R3, 0x2 ;  /* 0x0000000309087211 */ /* 0x040fe200078c10ff */
[C---:B---3--:R-:W-:Y:S01]  /*9140*/  VIADD R11, R9.reuse, UR6 ;  /* 0x00000006090b7c36 */ /* 0x048fe20008000000 */
[----:B------:R2:W-:Y:S01]  /*9150*/  @P3 STG.E desc[UR18][R6.64], R25 ;  /* 0x0000001906003986 */ /* 0x0005e2000c101912 */
[----:B------:R-:W-:Y:S01]  /*9160*/  VIADD R13, R0, 0x1b ;  /* 0x0000001b000d7836 */ /* 0x000fe20000000000 */
[----:B------:R-:W-:-:S02]  /*9170*/  LEA.HI.X.SX32 R9, R9, R2, 0x2, P6 ;  /* 0x0000000209097211 */ /* 0x000fc400030f16ff */
[----:B------:R-:W-:Y:S01]  /*9180*/  ISETP.LT.AND P3, PT, R12, UR27, !P1 ;  /* 0x0000001b0c007c0c */ /* 0x000fe2000cf61270 */
[C---:B------:R-:W-:Y:S01]  /*9190*/  VIADD R12, R11.reuse, UR6 ;  /* 0x000000060b0c7c36 */ /* 0x040fe20008000000 */
[-C--:B------:R-:W-:Y:S01]  /*91a0*/  LEA R10, P6, R11, R3.reuse, 0x2 ;  /* 0x000000030b0a7211 */ /* 0x080fe200078c10ff */
[----:B------:R3:W-:Y:S01]  /*91b0*/  @P5 STG.E desc[UR18][R8.64], R26 ;  /* 0x0000001a08005986 */ /* 0x0007e2000c101912 */
[----:B------:R-:W-:Y:S01]  /*91c0*/  ISETP.LT.AND P5, PT, R13, UR27, !P1 ;  /* 0x0000001b0d007c0c */ /* 0x000fe2000cfa1270 */
[----:B------:R-:W-:Y:S01]  /*91d0*/  VIADD R13, R0, 0x1e ;  /* 0x0000001e000d7836 */ /* 0x000fe20000000000 */
[-C--:B------:R-:W-:Y:S02]  /*91e0*/  LEA.HI.X.SX32 R11, R11, R2.reuse, 0x2, P6 ;  /* 0x000000020b0b7211 */ /* 0x080fe400030f16ff */
[-C--:B-1----:R-:W-:Y:S01]  /*91f0*/  LEA R4, P6, R12, R3.reuse, 0x2 ;  /* 0x000000030c047211 */ /* 0x082fe200078c10ff */
[----:B--2---:R-:W-:Y:S02]  /*9200*/  VIADD R6, R0, 0x1c ;  /* 0x0000001c00067836 */ /* 0x004fe40000000000 */
[C---:B------:R-:W-:Y:S01]  /*9210*/  VIADD R7, R12.reuse, UR6 ;  /* 0x000000060c077c36 */ /* 0x040fe20008000000 */
[-C--:B------:R-:W-:Y:S01]  /*9220*/  LEA.HI.X.SX32 R5, R12, R2.reuse, 0x2, P6 ;  /* 0x000000020c057211 */ /* 0x080fe200030f16ff */
[----:B------:R1:W-:Y:S01]  /*9230*/  @P0 STG.E desc[UR18][R10.64], R27 ;  /* 0x0000001b0a000986 */ /* 0x0003e2000c101912 */
[----:B------:R-:W-:Y:S01]  /*9240*/  ISETP.LT.AND P0, PT, R6, UR27, !P1 ;  /* 0x0000001b06007c0c */ /* 0x000fe2000cf01270 */
[----:B------:R-:W-:Y:S01]  /*9250*/  VIADD R12, R0, 0x1d ;  /* 0x0000001d000c7836 */ /* 0x000fe20000000000 */
[C---:B------:R-:W-:Y:S01]  /*9260*/  LEA R6, P6, R7.reuse, R3, 0x2 ;  /* 0x0000000307067211 */ /* 0x040fe200078c10ff */
[C---:B---3--:R-:W-:Y:S01]  /*9270*/  VIADD R9, R7.reuse, UR6 ;  /* 0x0000000607097c36 */ /* 0x048fe20008000000 */
[----:B------:R2:W-:Y:S02]  /*9280*/  @P4 STG.E desc[UR18][R4.64], R28 ;  /* 0x0000001c04004986 */ /* 0x0005e4000c101912 */
        /* <DEDUP_REMOVED lines=185> */
[----:B------:R-:W-:Y:S02]  /*9e20*/  ISETP.LT.AND P2, PT, R13, UR27, !P1 ;  /* 0x0000001b0d007c0c */ /* 0x000fe4000cf41270 */
[-C--:B------:R-:W-:Y:S02]  /*9e30*/  LEA.HI.X.SX32 R5, R5, R2.reuse, 0x2, P6 ;  /* 0x0000000205057211 */ /* 0x080fe400030f16ff */
[CC--:B-1----:R-:W-:Y:S01]  /*9e40*/  LEA R6, P6, R12.reuse, R3.reuse, 0x2 ;  /* 0x000000030c067211 */ /* 0x0c2fe200078c10ff */
[----:B--2---:R-:W-:Y:S02]  /*9e50*/  VIADD R9, R12, UR6 ;  /* 0x000000060c097c36 */ /* 0x004fe40008000000 */
[----:B------:R-:W-:Y:S01]  /*9e60*/  VIADD R8, R0, 0x3d ;  /* 0x0000003d00087836 */ /* 0x000fe20000000000 */
[----:B------:R-:W-:Y:S01]  /*9e70*/  LEA.HI.X.SX32 R7, R12, R2, 0x2, P6 ;  /* 0x000000020c077211 */ /* 0x000fe200030f16ff */
[C---:B------:R-:W-:Y:S01]  /*9e80*/  VIADD R12, R9.reuse, UR6 ;  /* 0x00000006090c7c36 */ /* 0x040fe20008000000 */
[----:B------:R1:W-:Y:S02]  /*9e90*/  @P3 STG.E desc[UR18][R4.64], R60 ;  /* 0x0000003c04003986 */ /* 0x0003e4000c101912 */
[----:B------:R-:W-:Y:S01]  /*9ea0*/  ISETP.LT.AND P3, PT, R8, UR27, !P1 ;  /* 0x0000001b08007c0c */ /* 0x000fe2000cf61270 */
[----:B------:R-:W-:Y:S01]  /*9eb0*/  VIADD R13, R12, UR6 ;  /* 0x000000060c0d7c36 */ /* 0x000fe20008000000 */
[----:B------:R2:W-:Y:S01]  /*9ec0*/  @P5 STG.E desc[UR18][R6.64], R61 ;  /* 0x0000003d06005986 */ /* 0x0005e2000c101912 */
[----:B------:R-:W-:-:S02]  /*9ed0*/  LEA R8, P5, R9, R3, 0x2 ;  /* 0x0000000309087211 */ /* 0x000fc400078a10ff */
[CC--:B---3--:R-:W-:Y:S01]  /*9ee0*/  LEA R10, P6, R12.reuse, R3.reuse, 0x2 ;  /* 0x000000030c0a7211 */ /* 0x0c8fe200078c10ff */
[----:B------:R-:W-:Y:S01]  /*9ef0*/  VIADD R14, R13, UR6 ;  /* 0x000000060d0e7c36 */ /* 0x000fe20008000000 */
[-C--:B------:R-:W-:Y:S02]  /*9f00*/  LEA.HI.X.SX32 R9, R9, R2.reuse, 0x2, P5 ;  /* 0x0000000209097211 */ /* 0x080fe400028f16ff */
[-C--:B------:R-:W-:Y:S01]  /*9f10*/  LEA.HI.X.SX32 R11, R12, R2.reuse, 0x2, P6 ;  /* 0x000000020c0b7211 */ /* 0x080fe200030f16ff */
[C---:B------:R-:W-:Y:S01]  /*9f20*/  VIADD R15, R14.reuse, UR6 ;  /* 0x000000060e0f7c36 */ /* 0x040fe20008000000 */
[CC--:B-1----:R-:W-:Y:S01]  /*9f30*/  LEA R4, P5, R13.reuse, R3.reuse, 0x2 ;  /* 0x000000030d047211 */ /* 0x0c2fe200078a10ff */
[----:B------:R1:W-:Y:S01]  /*9f40*/  @P0 STG.E desc[UR18][R8.64], R62 ;  /* 0x0000003e08000986 */ /* 0x0003e2000c101912 */
[-C--:B------:R-:W-:Y:S01]  /*9f50*/  LEA R12, P6, R14, R3.reuse, 0x2 ;  /* 0x000000030e0c7211 */ /* 0x080fe200078c10ff */
[----:B--2---:R-:W-:Y:S01]  /*9f60*/  VIADD R7, R0, 0x3f ;  /* 0x0000003f00077836 */ /* 0x004fe20000000000 */
[-C--:B------:R-:W-:Y:S01]  /*9f70*/  LEA.HI.X.SX32 R5, R13, R2.reuse, 0x2, P5 ;  /* 0x000000020d057211 */ /* 0x080fe200028f16ff */
[C---:B------:R-:W-:Y:S01]  /*9f80*/  VIADD R0, R15.reuse, UR6 ;  /* 0x000000060f007c36 */ /* 0x040fe20008000000 */
[----:B------:R-:W-:Y:S01]  /*9f90*/  LEA.HI.X.SX32 R13, R14, R2, 0x2, P6 ;  /* 0x000000020e0d7211 */ /* 0x000fe200030f16ff */
[----:B------:R1:W-:Y:S01]  /*9fa0*/  @P4 STG.E desc[UR18][R10.64], R63 ;  /* 0x0000003f0a004986 */ /* 0x0003e2000c101912 */
[----:B------:R-:W-:-:S02]  /*9fb0*/  LEA R6, P6, R15, R3, 0x2 ;  /* 0x000000030f067211 */ /* 0x000fc400078c10ff */
[----:B------:R-:W-:Y:S01]  /*9fc0*/  ISETP.LT.AND P5, PT, R16, UR27, !P1 ;  /* 0x0000001b10007c0c */ /* 0x000fe2000cfa1270 */
[----:B------:R1:W-:Y:S01]  /*9fd0*/  @P2 STG.E desc[UR18][R4.64], R64 ;  /* 0x0000004004002986 */ /* 0x0003e2000c101912 */
[----:B------:R-:W-:Y:S02]  /*9fe0*/  ISETP.LT.AND P1, PT, R7, UR27, !P1 ;  /* 0x0000001b07007c0c */ /* 0x000fe4000cf21270 */
[----:B------:R-:W-:Y:S01]  /*9ff0*/  LEA.HI.X.SX32 R7, R15, R2, 0x2, P6 ;  /* 0x000000020f077211 */ /* 0x000fe200030f16ff */
[----:B------:R1:W-:Y:S01]  /*a000*/  @P3 STG.E desc[UR18][R12.64], R65 ;  /* 0x000000410c003986 */ /* 0x0003e2000c101912 */
[----:B------:R-:W-:-:S04]  /*a010*/  LEA R14, P6, R0, R3, 0x2 ;  /* 0x00000003000e7211 */ /* 0x000fc800078c10ff */
[----:B------:R-:W-:-:S03]  /*a020*/  LEA.HI.X.SX32 R15, R0, R2, 0x2, P6 ;  /* 0x00000002000f7211 */ /* 0x000fc600030f16ff */
[----:B------:R1:W-:Y:S04]  /*a030*/  @P5 STG.E desc[UR18][R6.64], R66 ;  /* 0x0000004206005986 */ /* 0x0003e8000c101912 */
[----:B------:R1:W-:Y:S01]  /*a040*/  @P1 STG.E desc[UR18][R14.64], R67 ;  /* 0x000000430e001986 */ /* 0x0003e2000c101912 */
[----:B------:R-:W-:Y:S06]  /*a050*/  BAR.SYNC.DEFER_BLOCKING 0x0 ;  /* 0x0000000000007b1d */ /* 0x000fec0000010000 */
[----:B------:R-:W-:Y:S05]  /*a060*/  BRA.U UP0, `(.L_x_14) ;  /* 0x0000000100a07547 */ /* 0x000fea000b800000 */
[----:B------:R-:W2:Y:S01]  /*a070*/  S2UR UR5, SR_CgaCtaId ;  /* 0x00000000000579c3 */ /* 0x000ea20000008800 */
[----:B------:R-:W-:Y:S01]  /*a080*/  NOP ;  /* 0x0000000000007918 */ /* 0x000fe20000000000 */
[----:B------:R-:W-:Y:S01]  /*a090*/  UMOV UR4, 0x50 ;  /* 0x0000005000047882 */ /* 0x000fe20000000000 */
[----:B------:R-:W-:Y:S02]  /*a0a0*/  IMAD.U32 R0, RZ, RZ, UR20 ;  /* 0x00000014ff007e24 */ /* 0x000fe4000f8e00ff */
[----:B------:R-:W-:Y:S02]  /*a0b0*/  IMAD.MOV.U32 R3, RZ, RZ, 0xf ;  /* 0x0000000fff037424 */ /* 0x000fe400078e00ff */
[----:B-1----:R-:W-:Y:S01]  /*a0c0*/  IMAD.MOV.U32 R7, RZ, RZ, 0x1 ;  /* 0x00000001ff077424 */ /* 0x002fe200078e00ff */
[----:B------:R-:W-:-:S04]  /*a0d0*/  LOP3.LUT R0, R0, 0xffff, RZ, 0xc0, !PT ;  /* 0x0000ffff00007812 */ /* 0x000fc800078ec0ff */
[----:B------:R-:W-:-:S05]  /*a0e0*/  SHF.R.U32.HI R0, RZ, 0x5, R0 ;  /* 0x00000005ff007819 */ /* 0x000fca0000011600 */
[----:B------:R-:W-:Y:S01]  /*a0f0*/  VIADD R2, R0, 0x10 ;  /* 0x0000001000027836 */ /* 0x000fe20000000000 */
[----:B------:R-:W-:Y:S01]  /*a100*/  SHF.L.U32 R0, R3, R0, RZ ;  /* 0x0000000003007219 */ /* 0x000fe200000006ff */
[----:B--2---:R-:W-:-:S03]  /*a110*/  ULEA UR6, UR5, UR4, 0x18 ;  /* 0x0000000405067291 */ /* 0x004fc6000f8ec0ff */
[----:B------:R-:W-:-:S04]  /*a120*/  SHF.L.U32 R3, R7, R2, RZ ;  /* 0x0000000207037219 */ /* 0x000fc800000006ff */
[----:B------:R-:W-:Y:S02]  /*a130*/  LOP3.LUT R0, R3, R0, RZ, 0xfc, !PT ;  /* 0x0000000003007212 */ /* 0x000fe400078efcff */
[----:B------:R-:W1:Y:S02]  /*a140*/  LDS R5, [UR6] ;  /* 0x00000006ff057984 */ /* 0x000e640008000800 */
[C---:B------:R-:W-:Y:S02]  /*a150*/  LOP3.LUT R2, R0.reuse, 0xffff, RZ, 0xc0, !PT ;  /* 0x0000ffff00027812 */ /* 0x040fe400078ec0ff */
[----:B-1----:R-:W-:-:S04]  /*a160*/  LOP3.LUT R3, R0, 0xffff, R5, 0x80, !PT ;  /* 0x0000ffff00037812 */ /* 0x002fc800078e8005 */
[----:B------:R-:W-:-:S13]  /*a170*/  ISETP.NE.AND P0, PT, R3, R2, PT ;  /* 0x000000020300720c */ /* 0x000fda0003f05270 */
[----:B------:R-:W-:Y:S05]  /*a180*/  @P0 BRA `(.L_x_15) ;  /* 0x0000000000500947 */ /* 0x000fea0003800000 */
[----:B------:R-:W-:Y:S02]  /*a190*/  SHF.R.U32.HI R5, RZ, 0x10, R5 ;  /* 0x00000010ff057819 */ /* 0x000fe40000011605 */
[----:B------:R-:W-:-:S04]  /*a1a0*/  SHF.R.U32.HI R2, RZ, 0x10, R0 ;  /* 0x00000010ff027819 */ /* 0x000fc80000011600 */
[----:B------:R-:W-:-:S04]  /*a1b0*/  LOP3.LUT R5, R5, R2, RZ, 0xc0, !PT ;  /* 0x0000000205057212 */ /* 0x000fc800078ec0ff */
[----:B------:R-:W-:-:S13]  /*a1c0*/  ISETP.NE.AND P0, PT, R5, R2, PT ;  /* 0x000000020500720c */ /* 0x000fda0003f05270 */
[----:B------:R-:W-:Y:S05]  /*a1d0*/  @P0 BRA `(.L_x_16) ;  /* 0x0000000000300947 */ /* 0x000fea0003800000 */
[----:B------:R-:W-:Y:S01]  /*a1e0*/  R2UR UR4, R0 ;  /* 0x00000000000472ca */ /* 0x000fe200000e0000 */
[----:B------:R-:W-:Y:S01]  /*a1f0*/  VOTEU.ANY UR5, UPT, PT ;  /* 0x0000000000057886 */ /* 0x000fe200038e0100 */
[----:B------:R-:W1:Y:S01]  /*a200*/  S2R R0, SR_LANEID ;  /* 0x0000000000007919 */ /* 0x000e620000000000 */
[----:B------:R-:W-:-:S10]  /*a210*/  UFLO.U32 UR5, UR5 ;  /* 0x00000005000572bd */ /* 0x000fd400080e0000 */
[----:B------:R-:W-:-:S06]  /*a220*/  ULOP3.LUT UR4, URZ, UR4, URZ, 0x33, !UPT ;  /* 0x00000004ff047292 */ /* 0x000fcc000f8e33ff */
[----:B------:R-:W-:-:S04]  /*a230*/  IMAD.U32 R2, RZ, RZ, UR4 ;  /* 0x00000004ff027e24 */ /* 0x000fc8000f8e00ff */
[----:B------:R-:W2:Y:S02]  /*a240*/  REDUX UR7, R2 ;  /* 0x00000000020773c4 */ /* 0x000ea40000000000 */
[----:B------:R3:W-:Y:S01]  /*a250*/  UTCATOMSWS.AND URZ, UR4 ;  /* 0x0000000400ff79e3 */ /* 0x0007e20008000000 */
[----:B-1----:R-:W-:Y:S01]  /*a260*/  ISETP.EQ.U32.AND P0, PT, R0, UR5, PT ;  /* 0x0000000500007c0c */ /* 0x002fe2000bf02070 */
[----:B--2---:R-:W-:-:S12]  /*a270*/  IMAD.U32 R0, RZ, RZ, UR7 ;  /* 0x00000007ff007e24 */ /* 0x004fd8000f8e00ff */
[----:B------:R3:W-:Y:S01]  /*a280*/  @P0 ATOMS.AND RZ, [UR6], R0 ;  /* 0x00000000ffff098c */ /* 0x0007e2000a800006 */
[----:B------:R-:W-:Y:S05]  /*a290*/  BRA `(.L_x_14) ;  /* 0x0000000000147947 */ /* 0x000fea0003800000 */
.L_x_16:
[----:B------:R-:W-:-:S07]  /*a2a0*/  MOV R2, 0xa2c0 ;  /* 0x0000a2c000027802 */ /* 0x000fce0000000f00 */
[----:B------:R-:W-:Y:S05]  /*a2b0*/  CALL.REL.NOINC `($__internal_0_$__cuda_sm10x_tcgen05_guardrail_trap_col_being_dealloced_not_returned_by_alloc) ;  /* 0x00000000002c7944 */ /* 0x000fea0003c00000 */
[----:B------:R-:W-:Y:S05]  /*a2c0*/  BRA `(.L_x_14) ;  /* 0x0000000000087947 */ /* 0x000fea0003800000 */
.L_x_15:
[----:B------:R-:W-:-:S07]  /*a2d0*/  MOV R2, 0xa2f0 ;  /* 0x0000a2f000027802 */ /* 0x000fce0000000f00 */
[----:B------:R-:W-:Y:S05]  /*a2e0*/  CALL.REL.NOINC `($__internal_2_$__cuda_sm10x_tcgen05_guardrail_trap_unallocated_columns_being_dealloced) ;  /* 0x0000000000387944 */ /* 0x000fea0003c00000 */
.L_x_14:
[----:B------:R-:W-:Y:S01]  /*a2f0*/  NOP ;  /* 0x0000000000007918 */ /* 0x000fe20000000000 */
[----:B---3--:R-:W-:Y:S05]  /*a300*/  EXIT ;  /* 0x000000000000794d */ /* 0x008fea0003800000 */
.L_x_9:
[----:B------:R-:W1:Y:S02]  /*a310*/  SYNCS.PHASECHK.TRANS64.TRYWAIT P1, [UR12], R5 ;  /* 0x00000005ff0075a7 */ /* 0x000e64000802110c */
[----:B-1----:R-:W-:Y:S05]  /*a320*/  @!P1 BRA `(.L_x_9) ;  /* 0xfffffffc00f89947 */ /* 0x002fea000383ffff */
[----:B------:R-:W-:Y:S05]  /*a330*/  BRA `(.L_x_17) ;  /* 0xffffffcc00607947 */ /* 0x000fea000383ffff */
.L_x_13:
[----:B------:R-:W1:Y:S02]  /*a340*/  SYNCS.PHASECHK.TRANS64.TRYWAIT P6, [UR12], R8 ;  /* 0x00000008ff0075a7 */ /* 0x000e6400080c110c */
[----:B-1----:R-:W-:Y:S05]  /*a350*/  @!P6 BRA `(.L_x_13) ;  /* 0xfffffffc00f8e947 */ /* 0x002fea000383ffff */
[----:B------:R-:W-:Y:S05]  /*a360*/  BRA `(.L_x_12) ;  /* 0xffffffe400487947 */ /* 0x000fea000383ffff */
        .weak           $__internal_0_$__cuda_sm10x_tcgen05_guardrail_trap_col_being_dealloced_not_returned_by_alloc
        .type           $__internal_0_$__cuda_sm10x_tcgen05_guardrail_trap_col_being_dealloced_not_returned_by_alloc,@function
        .size           $__internal_0_$__cuda_sm10x_tcgen05_guardrail_trap_col_being_dealloced_not_returned_by_alloc,($__internal_1_$__cuda_sm10x_tcgen05_guardrail_trap_phase_invalid_during_alloc - $__internal_0_$__cuda_sm10x_tcgen05_guardrail_trap_col_being_dealloced_not_returned_by_alloc)
$__internal_0_$__cuda_sm10x_tcgen05_guardrail_trap_col_being_dealloced_not_returned_by_alloc:
[----:B------:R-:W-:Y:S05]  /*a370*/  BPT.TRAP 0x1 ;  /* 0x000000040000795c */ /* 0x000fea0000300000 */
[----:B------:R-:W-:-:S04]  /*a380*/  IMAD.MOV.U32 R3, RZ, RZ, 0x0 ;  /* 0x00000000ff037424 */ /* 0x000fc800078e00ff */
[----:B------:R-:W-:Y:S05]  /*a390*/  RET.REL.NODEC R2 `(matmul_kernel) ;  /* 0xffffff5c02187950 */ /* 0x000fea0003c3ffff */
        .weak           $__internal_1_$__cuda_sm10x_tcgen05_guardrail_trap_phase_invalid_during_alloc
        .type           $__internal_1_$__cuda_sm10x_tcgen05_guardrail_trap_phase_invalid_during_alloc,@function
        .size           $__internal_1_$__cuda_sm10x_tcgen05_guardrail_trap_phase_invalid_during_alloc,($__internal_2_$__cuda_sm10x_tcgen05_guardrail_trap_unallocated_columns_being_dealloced - $__internal_1_$__cuda_sm10x_tcgen05_guardrail_trap_phase_invalid_during_alloc)
$__internal_1_$__cuda_sm10x_tcgen05_guardrail_trap_phase_invalid_during_alloc:
[----:B------:R-:W-:Y:S05]  /*a3a0*/  BPT.TRAP 0x1 ;  /* 0x000000040000795c */ /* 0x000fea0000300000 */
[----:B------:R-:W-:-:S04]  /*a3b0*/  IMAD.MOV.U32 R3, RZ, RZ, 0x0 ;  /* 0x00000000ff037424 */ /* 0x000fc800078e00ff */
[----:B------:R-:W-:Y:S05]  /*a3c0*/  RET.REL.NODEC R2 `(matmul_kernel) ;  /* 0xffffff5c020c7950 */ /* 0x000fea0003c3ffff */
        .weak           $__internal_2_$__cuda_sm10x_tcgen05_guardrail_trap_unallocated_columns_being_dealloced
        .type           $__internal_2_$__cuda_sm10x_tcgen05_guardrail_trap_unallocated_columns_being_dealloced,@function
        .size           $__internal_2_$__cuda_sm10x_tcgen05_guardrail_trap_unallocated_columns_being_dealloced,(.L_x_21 - $__internal_2_$__cuda_sm10x_tcgen05_guardrail_trap_unallocated_columns_being_dealloced)
$__internal_2_$__cuda_sm10x_tcgen05_guardrail_trap_unallocated_columns_being_dealloced:
[----:B------:R-:W-:Y:S05]  /*a3d0*/  BPT.TRAP 0x1 ;  /* 0x000000040000795c */ /* 0x000fea0000300000 */
[----:B------:R-:W-:-:S04]  /*a3e0*/  IMAD.MOV.U32 R3, RZ, RZ, 0x0 ;  /* 0x00000000ff037424 */ /* 0x000fc800078e00ff */
[----:B------:R-:W-:Y:S05]  /*a3f0*/  RET.REL.NODEC R2 `(matmul_kernel) ;  /* 0xffffff5c02007950 */ /* 0x000fea0003c3ffff */
.L_x_18:
[----:B------:R-:W-:-:S00]  /*a400*/  BRA `(.L_x_18) ;  /* 0xfffffffc00fc7947 */ /* 0x000fc0000383ffff */
[----:B------:R-:W-:-:S00]  /*a410*/  NOP ;  /* 0x0000000000007918 */ /* 0x000fc00000000000 */
        /* <DEDUP_REMOVED lines=14> */
.L_x_21:


//--------------------- .nv.shared.matmul_kernel  --------------------------
	.section	.nv.shared.matmul_kernel,"aw",@nobits
	.sectionflags	@""
	.align	16
	.zero		1024


//--------------------- .nv.shared.reserved.0     --------------------------
	.section	.nv.shared.reserved.0,"aw",@nobits
	.align	8
	.weak		__nv_reservedSMEM_offset_0_alias
	.size		__nv_reservedSMEM_offset_0_alias, 0, 64
	.other		__nv_reservedSMEM_offset_0_alias,@"STO_CUDA_RESERVED_SHARED STV_DEFAULT"
__nv_reservedSMEM_offset_0_alias:
	.zero		0
.nv.shared.reserved.0:
	.zero		64
	.weak		__nv_reservedSMEM_allocation_phase
	.type		__nv_reservedSMEM_allocation_phase,@object
	.size		__nv_reservedSMEM_allocation_phase,(.L_0 - __nv_reservedSMEM_allocation_phase)
__nv_reservedSMEM_allocation_phase:
	.zero		1
.L_0:
	.zero		7
	.weak		__nv_reservedSMEM_devtool_atexit_pc
	.type		__nv_reservedSMEM_devtool_atexit_pc,@object
	.size		__nv_reservedSMEM_devtool_atexit_pc,(__nv_reservedSMEM_allocation_mask - __nv_reservedSMEM_devtool_atexit_pc)
__nv_reservedSMEM_devtool_atexit_pc:
	.zero		8
	.weak		__nv_reservedSMEM_allocation_mask
	.type		__nv_reservedSMEM_allocation_mask,@object
	.size		__nv_reservedSMEM_allocation_mask,(.L_2 - __nv_reservedSMEM_allocation_mask)
__nv_reservedSMEM_allocation_mask:
	.zero		4
.L_2:


//--------------------- .nv.constant0.matmul_kernel --------------------------
	.section	.nv.constant0.matmul_kernel,"a",@progbits
	.sectionflags	@""
	.align	4
.nv.constant0.matmul_kernel:
	.zero		976


//--------------------- SYMBOLS --------------------------

	.type		.nv.reservedSmem.offset0,@object
	.size		.nv.reservedSmem.offset0,0x4
	.type		.nv.reservedSmem.cap,@object
	.size		.nv.reservedSmem.cap,0x4
